//
// Generated by NVIDIA NVVM Compiler
//
// Compiler Build ID: CL-36424714
// Cuda compilation tools, release 13.0, V13.0.88
// Based on NVVM 20.0.0
//

.version 9.0
.target sm_100
.address_size 64

	// .globl	innerProductBatch
.extern .shared .align 16 .b8 sharedQuery[];

.visible .entry innerProductBatch(
	.param .u64 .ptr .align 1 innerProductBatch_param_0,
	.param .u64 .ptr .align 1 innerProductBatch_param_1,
	.param .u64 .ptr .align 1 innerProductBatch_param_2,
	.param .u32 innerProductBatch_param_3,
	.param .u32 innerProductBatch_param_4,
	.param .u32 innerProductBatch_param_5
)
{
	.reg .pred 	%p<19>;
	.reg .b32 	%r<62>;
	.reg .b32 	%f<252>;
	.reg .b64 	%rd<65>;

	ld.param.u64 	%rd23, [innerProductBatch_param_0];
	ld.param.u64 	%rd24, [innerProductBatch_param_1];
	ld.param.u64 	%rd25, [innerProductBatch_param_2];
	ld.param.u32 	%r34, [innerProductBatch_param_3];
	ld.param.u32 	%r36, [innerProductBatch_param_4];
	ld.param.u32 	%r35, [innerProductBatch_param_5];
	mov.u32 	%r37, %ctaid.x;
	mov.u32 	%r38, %ntid.x;
	mov.u32 	%r39, %tid.x;
	mad.lo.s32 	%r1, %r37, %r38, %r39;
	mov.u32 	%r2, %ctaid.y;
	setp.ge.s32 	%p1, %r1, %r34;
	setp.ge.s32 	%p2, %r2, %r36;
	or.pred  	%p3, %p1, %p2;
	@%p3 bra 	$L__BB0_25;
	cvta.to.global.u64 	%rd1, %rd23;
	cvta.to.global.u64 	%rd2, %rd24;
	mul.lo.s32 	%r3, %r35, %r1;
	mul.wide.s32 	%rd26, %r3, 4;
	add.s64 	%rd3, %rd1, %rd26;
	mul.lo.s32 	%r4, %r35, %r2;
	mul.wide.s32 	%rd27, %r4, 4;
	add.s64 	%rd4, %rd2, %rd27;
	setp.lt.s32 	%p4, %r35, 4;
	mov.f32 	%f251, 0f00000000;
	mov.b32 	%r58, 0;
	@%p4 bra 	$L__BB0_11;
	add.s32 	%r5, %r35, -4;
	shr.u32 	%r42, %r5, 2;
	add.s32 	%r6, %r42, 1;
	setp.lt.u32 	%p5, %r5, 12;
	mov.f32 	%f225, 0f00000000;
	mov.b32 	%r53, 0;
	mov.f32 	%f224, %f225;
	mov.f32 	%f223, %f225;
	mov.f32 	%f222, %f225;
	@%p5 bra 	$L__BB0_5;
	and.b32  	%r44, %r6, 2147483644;
	neg.s32 	%r51, %r44;
	add.s64 	%rd29, %rd26, %rd1;
	add.s64 	%rd60, %rd29, 32;
	add.s64 	%rd31, %rd27, %rd2;
	add.s64 	%rd59, %rd31, 32;
	mov.f32 	%f225, 0f00000000;
	mov.b32 	%r53, 0;
$L__BB0_4:
	.pragma "nounroll";
	ld.global.f32 	%f56, [%rd60+-32];
	ld.global.f32 	%f57, [%rd59+-32];
	fma.rn.f32 	%f58, %f56, %f57, %f222;
	ld.global.f32 	%f59, [%rd60+-28];
	ld.global.f32 	%f60, [%rd59+-28];
	fma.rn.f32 	%f61, %f59, %f60, %f223;
	ld.global.f32 	%f62, [%rd60+-24];
	ld.global.f32 	%f63, [%rd59+-24];
	fma.rn.f32 	%f64, %f62, %f63, %f224;
	ld.global.f32 	%f65, [%rd60+-20];
	ld.global.f32 	%f66, [%rd59+-20];
	fma.rn.f32 	%f67, %f65, %f66, %f225;
	ld.global.f32 	%f68, [%rd60+-16];
	ld.global.f32 	%f69, [%rd59+-16];
	fma.rn.f32 	%f70, %f68, %f69, %f58;
	ld.global.f32 	%f71, [%rd60+-12];
	ld.global.f32 	%f72, [%rd59+-12];
	fma.rn.f32 	%f73, %f71, %f72, %f61;
	ld.global.f32 	%f74, [%rd60+-8];
	ld.global.f32 	%f75, [%rd59+-8];
	fma.rn.f32 	%f76, %f74, %f75, %f64;
	ld.global.f32 	%f77, [%rd60+-4];
	ld.global.f32 	%f78, [%rd59+-4];
	fma.rn.f32 	%f79, %f77, %f78, %f67;
	ld.global.f32 	%f80, [%rd60];
	ld.global.f32 	%f81, [%rd59];
	fma.rn.f32 	%f82, %f80, %f81, %f70;
	ld.global.f32 	%f83, [%rd60+4];
	ld.global.f32 	%f84, [%rd59+4];
	fma.rn.f32 	%f85, %f83, %f84, %f73;
	ld.global.f32 	%f86, [%rd60+8];
	ld.global.f32 	%f87, [%rd59+8];
	fma.rn.f32 	%f88, %f86, %f87, %f76;
	ld.global.f32 	%f89, [%rd60+12];
	ld.global.f32 	%f90, [%rd59+12];
	fma.rn.f32 	%f91, %f89, %f90, %f79;
	ld.global.f32 	%f92, [%rd60+16];
	ld.global.f32 	%f93, [%rd59+16];
	fma.rn.f32 	%f222, %f92, %f93, %f82;
	ld.global.f32 	%f94, [%rd60+20];
	ld.global.f32 	%f95, [%rd59+20];
	fma.rn.f32 	%f223, %f94, %f95, %f85;
	ld.global.f32 	%f96, [%rd60+24];
	ld.global.f32 	%f97, [%rd59+24];
	fma.rn.f32 	%f224, %f96, %f97, %f88;
	ld.global.f32 	%f98, [%rd60+28];
	ld.global.f32 	%f99, [%rd59+28];
	fma.rn.f32 	%f225, %f98, %f99, %f91;
	add.s32 	%r53, %r53, 16;
	add.s32 	%r51, %r51, 4;
	add.s64 	%rd60, %rd60, 64;
	add.s64 	%rd59, %rd59, 64;
	setp.ne.s32 	%p6, %r51, 0;
	@%p6 bra 	$L__BB0_4;
$L__BB0_5:
	and.b32  	%r45, %r6, 3;
	setp.eq.s32 	%p7, %r45, 0;
	@%p7 bra 	$L__BB0_10;
	setp.eq.s32 	%p8, %r45, 1;
	@%p8 bra 	$L__BB0_8;
	mul.wide.u32 	%rd32, %r53, 4;
	add.s64 	%rd33, %rd3, %rd32;
	ld.global.f32 	%f101, [%rd33];
	add.s64 	%rd34, %rd4, %rd32;
	ld.global.f32 	%f102, [%rd34];
	fma.rn.f32 	%f103, %f101, %f102, %f222;
	ld.global.f32 	%f104, [%rd33+4];
	ld.global.f32 	%f105, [%rd34+4];
	fma.rn.f32 	%f106, %f104, %f105, %f223;
	ld.global.f32 	%f107, [%rd33+8];
	ld.global.f32 	%f108, [%rd34+8];
	fma.rn.f32 	%f109, %f107, %f108, %f224;
	ld.global.f32 	%f110, [%rd33+12];
	ld.global.f32 	%f111, [%rd34+12];
	fma.rn.f32 	%f112, %f110, %f111, %f225;
	ld.global.f32 	%f113, [%rd33+16];
	ld.global.f32 	%f114, [%rd34+16];
	fma.rn.f32 	%f222, %f113, %f114, %f103;
	ld.global.f32 	%f115, [%rd33+20];
	ld.global.f32 	%f116, [%rd34+20];
	fma.rn.f32 	%f223, %f115, %f116, %f106;
	ld.global.f32 	%f117, [%rd33+24];
	ld.global.f32 	%f118, [%rd34+24];
	fma.rn.f32 	%f224, %f117, %f118, %f109;
	ld.global.f32 	%f119, [%rd33+28];
	ld.global.f32 	%f120, [%rd34+28];
	fma.rn.f32 	%f225, %f119, %f120, %f112;
	add.s32 	%r53, %r53, 8;
$L__BB0_8:
	and.b32  	%r46, %r5, 4;
	setp.ne.s32 	%p9, %r46, 0;
	@%p9 bra 	$L__BB0_10;
	mul.wide.u32 	%rd35, %r53, 4;
	add.s64 	%rd36, %rd3, %rd35;
	ld.global.f32 	%f121, [%rd36];
	add.s64 	%rd37, %rd4, %rd35;
	ld.global.f32 	%f122, [%rd37];
	fma.rn.f32 	%f222, %f121, %f122, %f222;
	ld.global.f32 	%f123, [%rd36+4];
	ld.global.f32 	%f124, [%rd37+4];
	fma.rn.f32 	%f223, %f123, %f124, %f223;
	ld.global.f32 	%f125, [%rd36+8];
	ld.global.f32 	%f126, [%rd37+8];
	fma.rn.f32 	%f224, %f125, %f126, %f224;
	ld.global.f32 	%f127, [%rd36+12];
	ld.global.f32 	%f128, [%rd37+12];
	fma.rn.f32 	%f225, %f127, %f128, %f225;
$L__BB0_10:
	add.f32 	%f129, %f222, %f223;
	add.f32 	%f130, %f129, %f224;
	add.f32 	%f251, %f130, %f225;
	and.b32  	%r47, %r5, -4;
	add.s32 	%r58, %r47, 4;
$L__BB0_11:
	setp.ge.s32 	%p10, %r58, %r35;
	@%p10 bra 	$L__BB0_24;
	sub.s32 	%r17, %r35, %r58;
	and.b32  	%r18, %r17, 15;
	sub.s32 	%r48, %r58, %r35;
	setp.gt.u32 	%p11, %r48, -16;
	@%p11 bra 	$L__BB0_15;
	and.b32  	%r49, %r17, -16;
	neg.s32 	%r56, %r49;
	mul.wide.u32 	%rd39, %r58, 4;
	add.s64 	%rd40, %rd26, %rd39;
	add.s64 	%rd41, %rd40, %rd1;
	add.s64 	%rd62, %rd41, 32;
	mul.wide.s32 	%rd42, %r4, 4;
	add.s64 	%rd43, %rd42, %rd39;
	add.s64 	%rd44, %rd43, %rd2;
	add.s64 	%rd61, %rd44, 32;
$L__BB0_14:
	.pragma "nounroll";
	ld.global.f32 	%f132, [%rd62+-32];
	ld.global.f32 	%f133, [%rd61+-32];
	fma.rn.f32 	%f134, %f132, %f133, %f251;
	ld.global.f32 	%f135, [%rd62+-28];
	ld.global.f32 	%f136, [%rd61+-28];
	fma.rn.f32 	%f137, %f135, %f136, %f134;
	ld.global.f32 	%f138, [%rd62+-24];
	ld.global.f32 	%f139, [%rd61+-24];
	fma.rn.f32 	%f140, %f138, %f139, %f137;
	ld.global.f32 	%f141, [%rd62+-20];
	ld.global.f32 	%f142, [%rd61+-20];
	fma.rn.f32 	%f143, %f141, %f142, %f140;
	ld.global.f32 	%f144, [%rd62+-16];
	ld.global.f32 	%f145, [%rd61+-16];
	fma.rn.f32 	%f146, %f144, %f145, %f143;
	ld.global.f32 	%f147, [%rd62+-12];
	ld.global.f32 	%f148, [%rd61+-12];
	fma.rn.f32 	%f149, %f147, %f148, %f146;
	ld.global.f32 	%f150, [%rd62+-8];
	ld.global.f32 	%f151, [%rd61+-8];
	fma.rn.f32 	%f152, %f150, %f151, %f149;
	ld.global.f32 	%f153, [%rd62+-4];
	ld.global.f32 	%f154, [%rd61+-4];
	fma.rn.f32 	%f155, %f153, %f154, %f152;
	ld.global.f32 	%f156, [%rd62];
	ld.global.f32 	%f157, [%rd61];
	fma.rn.f32 	%f158, %f156, %f157, %f155;
	ld.global.f32 	%f159, [%rd62+4];
	ld.global.f32 	%f160, [%rd61+4];
	fma.rn.f32 	%f161, %f159, %f160, %f158;
	ld.global.f32 	%f162, [%rd62+8];
	ld.global.f32 	%f163, [%rd61+8];
	fma.rn.f32 	%f164, %f162, %f163, %f161;
	ld.global.f32 	%f165, [%rd62+12];
	ld.global.f32 	%f166, [%rd61+12];
	fma.rn.f32 	%f167, %f165, %f166, %f164;
	ld.global.f32 	%f168, [%rd62+16];
	ld.global.f32 	%f169, [%rd61+16];
	fma.rn.f32 	%f170, %f168, %f169, %f167;
	ld.global.f32 	%f171, [%rd62+20];
	ld.global.f32 	%f172, [%rd61+20];
	fma.rn.f32 	%f173, %f171, %f172, %f170;
	ld.global.f32 	%f174, [%rd62+24];
	ld.global.f32 	%f175, [%rd61+24];
	fma.rn.f32 	%f176, %f174, %f175, %f173;
	ld.global.f32 	%f177, [%rd62+28];
	ld.global.f32 	%f178, [%rd61+28];
	fma.rn.f32 	%f251, %f177, %f178, %f176;
	add.s32 	%r58, %r58, 16;
	add.s32 	%r56, %r56, 16;
	add.s64 	%rd62, %rd62, 64;
	add.s64 	%rd61, %rd61, 64;
	setp.ne.s32 	%p12, %r56, 0;
	@%p12 bra 	$L__BB0_14;
$L__BB0_15:
	setp.eq.s32 	%p13, %r18, 0;
	@%p13 bra 	$L__BB0_24;
	and.b32  	%r25, %r17, 7;
	setp.lt.u32 	%p14, %r18, 8;
	@%p14 bra 	$L__BB0_18;
	mul.wide.u32 	%rd45, %r58, 4;
	add.s64 	%rd46, %rd3, %rd45;
	ld.global.f32 	%f180, [%rd46];
	add.s64 	%rd47, %rd4, %rd45;
	ld.global.f32 	%f181, [%rd47];
	fma.rn.f32 	%f182, %f180, %f181, %f251;
	ld.global.f32 	%f183, [%rd46+4];
	ld.global.f32 	%f184, [%rd47+4];
	fma.rn.f32 	%f185, %f183, %f184, %f182;
	ld.global.f32 	%f186, [%rd46+8];
	ld.global.f32 	%f187, [%rd47+8];
	fma.rn.f32 	%f188, %f186, %f187, %f185;
	ld.global.f32 	%f189, [%rd46+12];
	ld.global.f32 	%f190, [%rd47+12];
	fma.rn.f32 	%f191, %f189, %f190, %f188;
	ld.global.f32 	%f192, [%rd46+16];
	ld.global.f32 	%f193, [%rd47+16];
	fma.rn.f32 	%f194, %f192, %f193, %f191;
	ld.global.f32 	%f195, [%rd46+20];
	ld.global.f32 	%f196, [%rd47+20];
	fma.rn.f32 	%f197, %f195, %f196, %f194;
	ld.global.f32 	%f198, [%rd46+24];
	ld.global.f32 	%f199, [%rd47+24];
	fma.rn.f32 	%f200, %f198, %f199, %f197;
	ld.global.f32 	%f201, [%rd46+28];
	ld.global.f32 	%f202, [%rd47+28];
	fma.rn.f32 	%f251, %f201, %f202, %f200;
	add.s32 	%r58, %r58, 8;
$L__BB0_18:
	setp.eq.s32 	%p15, %r25, 0;
	@%p15 bra 	$L__BB0_24;
	and.b32  	%r28, %r17, 3;
	setp.lt.u32 	%p16, %r25, 4;
	@%p16 bra 	$L__BB0_21;
	mul.wide.u32 	%rd48, %r58, 4;
	add.s64 	%rd49, %rd3, %rd48;
	ld.global.f32 	%f204, [%rd49];
	add.s64 	%rd50, %rd4, %rd48;
	ld.global.f32 	%f205, [%rd50];
	fma.rn.f32 	%f206, %f204, %f205, %f251;
	ld.global.f32 	%f207, [%rd49+4];
	ld.global.f32 	%f208, [%rd50+4];
	fma.rn.f32 	%f209, %f207, %f208, %f206;
	ld.global.f32 	%f210, [%rd49+8];
	ld.global.f32 	%f211, [%rd50+8];
	fma.rn.f32 	%f212, %f210, %f211, %f209;
	ld.global.f32 	%f213, [%rd49+12];
	ld.global.f32 	%f214, [%rd50+12];
	fma.rn.f32 	%f251, %f213, %f214, %f212;
	add.s32 	%r58, %r58, 4;
$L__BB0_21:
	setp.eq.s32 	%p17, %r28, 0;
	@%p17 bra 	$L__BB0_24;
	mul.wide.s32 	%rd51, %r4, 4;
	mul.wide.u32 	%rd52, %r58, 4;
	add.s64 	%rd53, %rd51, %rd52;
	add.s64 	%rd64, %rd2, %rd53;
	add.s64 	%rd55, %rd26, %rd52;
	add.s64 	%rd63, %rd1, %rd55;
	neg.s32 	%r61, %r28;
$L__BB0_23:
	.pragma "nounroll";
	ld.global.f32 	%f215, [%rd63];
	ld.global.f32 	%f216, [%rd64];
	fma.rn.f32 	%f251, %f215, %f216, %f251;
	add.s64 	%rd64, %rd64, 4;
	add.s64 	%rd63, %rd63, 4;
	add.s32 	%r61, %r61, 1;
	setp.ne.s32 	%p18, %r61, 0;
	@%p18 bra 	$L__BB0_23;
$L__BB0_24:
	neg.f32 	%f217, %f251;
	mad.lo.s32 	%r50, %r34, %r2, %r1;
	cvta.to.global.u64 	%rd56, %rd25;
	mul.wide.s32 	%rd57, %r50, 4;
	add.s64 	%rd58, %rd56, %rd57;
	st.global.f32 	[%rd58], %f217;
$L__BB0_25:
	ret;

}
	// .globl	innerProductBatchShared
.visible .entry innerProductBatchShared(
	.param .u64 .ptr .align 1 innerProductBatchShared_param_0,
	.param .u64 .ptr .align 1 innerProductBatchShared_param_1,
	.param .u64 .ptr .align 1 innerProductBatchShared_param_2,
	.param .u32 innerProductBatchShared_param_3,
	.param .u32 innerProductBatchShared_param_4,
	.param .u32 innerProductBatchShared_param_5
)
{
	.reg .pred 	%p<20>;
	.reg .b32 	%r<98>;
	.reg .b32 	%f<253>;
	.reg .b64 	%rd<45>;

	ld.param.u64 	%rd16, [innerProductBatchShared_param_0];
	ld.param.u64 	%rd14, [innerProductBatchShared_param_1];
	ld.param.u64 	%rd15, [innerProductBatchShared_param_2];
	ld.param.u32 	%r45, [innerProductBatchShared_param_3];
	ld.param.u32 	%r47, [innerProductBatchShared_param_4];
	ld.param.u32 	%r46, [innerProductBatchShared_param_5];
	cvta.to.global.u64 	%rd1, %rd16;
	mov.u32 	%r48, %ctaid.x;
	mov.u32 	%r1, %ntid.x;
	mov.u32 	%r83, %tid.x;
	mad.lo.s32 	%r3, %r48, %r1, %r83;
	mov.u32 	%r4, %ctaid.y;
	setp.ge.s32 	%p1, %r4, %r47;
	@%p1 bra 	$L__BB1_29;
	setp.ge.s32 	%p2, %r83, %r46;
	@%p2 bra 	$L__BB1_4;
	cvta.to.global.u64 	%rd2, %rd14;
	mul.lo.s32 	%r49, %r46, %r4;
	cvt.s64.s32 	%rd3, %r49;
	mov.u32 	%r51, sharedQuery;
$L__BB1_3:
	cvt.s64.s32 	%rd17, %r83;
	add.s64 	%rd18, %rd17, %rd3;
	shl.b64 	%rd19, %rd18, 2;
	add.s64 	%rd20, %rd2, %rd19;
	ld.global.f32 	%f52, [%rd20];
	shl.b32 	%r50, %r83, 2;
	add.s32 	%r52, %r51, %r50;
	st.shared.f32 	[%r52], %f52;
	add.s32 	%r83, %r83, %r1;
	setp.lt.s32 	%p3, %r83, %r46;
	@%p3 bra 	$L__BB1_3;
$L__BB1_4:
	bar.sync 	0;
	setp.ge.s32 	%p4, %r3, %r45;
	@%p4 bra 	$L__BB1_29;
	mul.lo.s32 	%r7, %r46, %r3;
	mul.wide.s32 	%rd21, %r7, 4;
	add.s64 	%rd4, %rd1, %rd21;
	setp.lt.s32 	%p5, %r46, 4;
	mov.f32 	%f252, 0f00000000;
	mov.b32 	%r93, 0;
	@%p5 bra 	$L__BB1_15;
	add.s32 	%r8, %r46, -4;
	shr.u32 	%r55, %r8, 2;
	add.s32 	%r9, %r55, 1;
	setp.lt.u32 	%p6, %r8, 12;
	mov.f32 	%f226, 0f00000000;
	mov.b32 	%r87, 0;
	mov.f32 	%f225, %f226;
	mov.f32 	%f224, %f226;
	mov.f32 	%f223, %f226;
	@%p6 bra 	$L__BB1_9;
	and.b32  	%r58, %r9, 2147483644;
	neg.s32 	%r85, %r58;
	add.s64 	%rd23, %rd21, %rd1;
	add.s64 	%rd42, %rd23, 32;
	mov.u32 	%r59, sharedQuery;
	add.s32 	%r84, %r59, 32;
	mov.f32 	%f226, 0f00000000;
	mov.b32 	%r87, 0;
$L__BB1_8:
	.pragma "nounroll";
	ld.global.f32 	%f57, [%rd42+-32];
	ld.shared.v4.f32 	{%f58, %f59, %f60, %f61}, [%r84+-32];
	fma.rn.f32 	%f62, %f57, %f58, %f223;
	ld.global.f32 	%f63, [%rd42+-28];
	fma.rn.f32 	%f64, %f63, %f59, %f224;
	ld.global.f32 	%f65, [%rd42+-24];
	fma.rn.f32 	%f66, %f65, %f60, %f225;
	ld.global.f32 	%f67, [%rd42+-20];
	fma.rn.f32 	%f68, %f67, %f61, %f226;
	ld.global.f32 	%f69, [%rd42+-16];
	ld.shared.v4.f32 	{%f70, %f71, %f72, %f73}, [%r84+-16];
	fma.rn.f32 	%f74, %f69, %f70, %f62;
	ld.global.f32 	%f75, [%rd42+-12];
	fma.rn.f32 	%f76, %f75, %f71, %f64;
	ld.global.f32 	%f77, [%rd42+-8];
	fma.rn.f32 	%f78, %f77, %f72, %f66;
	ld.global.f32 	%f79, [%rd42+-4];
	fma.rn.f32 	%f80, %f79, %f73, %f68;
	ld.global.f32 	%f81, [%rd42];
	ld.shared.v4.f32 	{%f82, %f83, %f84, %f85}, [%r84];
	fma.rn.f32 	%f86, %f81, %f82, %f74;
	ld.global.f32 	%f87, [%rd42+4];
	fma.rn.f32 	%f88, %f87, %f83, %f76;
	ld.global.f32 	%f89, [%rd42+8];
	fma.rn.f32 	%f90, %f89, %f84, %f78;
	ld.global.f32 	%f91, [%rd42+12];
	fma.rn.f32 	%f92, %f91, %f85, %f80;
	ld.global.f32 	%f93, [%rd42+16];
	ld.shared.v4.f32 	{%f94, %f95, %f96, %f97}, [%r84+16];
	fma.rn.f32 	%f223, %f93, %f94, %f86;
	ld.global.f32 	%f98, [%rd42+20];
	fma.rn.f32 	%f224, %f98, %f95, %f88;
	ld.global.f32 	%f99, [%rd42+24];
	fma.rn.f32 	%f225, %f99, %f96, %f90;
	ld.global.f32 	%f100, [%rd42+28];
	fma.rn.f32 	%f226, %f100, %f97, %f92;
	add.s32 	%r87, %r87, 16;
	add.s32 	%r85, %r85, 4;
	add.s64 	%rd42, %rd42, 64;
	add.s32 	%r84, %r84, 64;
	setp.ne.s32 	%p7, %r85, 0;
	@%p7 bra 	$L__BB1_8;
$L__BB1_9:
	and.b32  	%r60, %r9, 3;
	setp.eq.s32 	%p8, %r60, 0;
	@%p8 bra 	$L__BB1_14;
	setp.eq.s32 	%p9, %r60, 1;
	@%p9 bra 	$L__BB1_12;
	mul.wide.u32 	%rd24, %r87, 4;
	add.s64 	%rd25, %rd4, %rd24;
	ld.global.f32 	%f102, [%rd25];
	shl.b32 	%r61, %r87, 2;
	mov.u32 	%r62, sharedQuery;
	add.s32 	%r63, %r62, %r61;
	ld.shared.v4.f32 	{%f103, %f104, %f105, %f106}, [%r63];
	fma.rn.f32 	%f107, %f102, %f103, %f223;
	ld.global.f32 	%f108, [%rd25+4];
	fma.rn.f32 	%f109, %f108, %f104, %f224;
	ld.global.f32 	%f110, [%rd25+8];
	fma.rn.f32 	%f111, %f110, %f105, %f225;
	ld.global.f32 	%f112, [%rd25+12];
	fma.rn.f32 	%f113, %f112, %f106, %f226;
	ld.global.f32 	%f114, [%rd25+16];
	ld.shared.v4.f32 	{%f115, %f116, %f117, %f118}, [%r63+16];
	fma.rn.f32 	%f223, %f114, %f115, %f107;
	ld.global.f32 	%f119, [%rd25+20];
	fma.rn.f32 	%f224, %f119, %f116, %f109;
	ld.global.f32 	%f120, [%rd25+24];
	fma.rn.f32 	%f225, %f120, %f117, %f111;
	ld.global.f32 	%f121, [%rd25+28];
	fma.rn.f32 	%f226, %f121, %f118, %f113;
	add.s32 	%r87, %r87, 8;
$L__BB1_12:
	and.b32  	%r64, %r8, 4;
	setp.ne.s32 	%p10, %r64, 0;
	@%p10 bra 	$L__BB1_14;
	mul.wide.u32 	%rd26, %r87, 4;
	add.s64 	%rd27, %rd4, %rd26;
	ld.global.f32 	%f122, [%rd27];
	shl.b32 	%r65, %r87, 2;
	mov.u32 	%r66, sharedQuery;
	add.s32 	%r67, %r66, %r65;
	ld.shared.v4.f32 	{%f123, %f124, %f125, %f126}, [%r67];
	fma.rn.f32 	%f223, %f122, %f123, %f223;
	ld.global.f32 	%f127, [%rd27+4];
	fma.rn.f32 	%f224, %f127, %f124, %f224;
	ld.global.f32 	%f128, [%rd27+8];
	fma.rn.f32 	%f225, %f128, %f125, %f225;
	ld.global.f32 	%f129, [%rd27+12];
	fma.rn.f32 	%f226, %f129, %f126, %f226;
$L__BB1_14:
	add.f32 	%f130, %f223, %f224;
	add.f32 	%f131, %f130, %f225;
	add.f32 	%f252, %f131, %f226;
	and.b32  	%r68, %r8, -4;
	add.s32 	%r93, %r68, 4;
$L__BB1_15:
	setp.ge.s32 	%p11, %r93, %r46;
	@%p11 bra 	$L__BB1_28;
	sub.s32 	%r22, %r46, %r93;
	and.b32  	%r23, %r22, 15;
	sub.s32 	%r69, %r93, %r46;
	setp.gt.u32 	%p12, %r69, -16;
	@%p12 bra 	$L__BB1_19;
	and.b32  	%r70, %r22, -16;
	neg.s32 	%r91, %r70;
	mul.wide.u32 	%rd29, %r93, 4;
	add.s64 	%rd30, %rd21, %rd29;
	add.s64 	%rd31, %rd30, %rd1;
	add.s64 	%rd43, %rd31, 32;
	shl.b32 	%r71, %r93, 2;
	mov.u32 	%r72, sharedQuery;
	add.s32 	%r73, %r71, %r72;
	add.s32 	%r90, %r73, 32;
$L__BB1_18:
	.pragma "nounroll";
	ld.global.f32 	%f133, [%rd43+-32];
	ld.shared.f32 	%f134, [%r90+-32];
	fma.rn.f32 	%f135, %f133, %f134, %f252;
	ld.global.f32 	%f136, [%rd43+-28];
	ld.shared.f32 	%f137, [%r90+-28];
	fma.rn.f32 	%f138, %f136, %f137, %f135;
	ld.global.f32 	%f139, [%rd43+-24];
	ld.shared.f32 	%f140, [%r90+-24];
	fma.rn.f32 	%f141, %f139, %f140, %f138;
	ld.global.f32 	%f142, [%rd43+-20];
	ld.shared.f32 	%f143, [%r90+-20];
	fma.rn.f32 	%f144, %f142, %f143, %f141;
	ld.global.f32 	%f145, [%rd43+-16];
	ld.shared.f32 	%f146, [%r90+-16];
	fma.rn.f32 	%f147, %f145, %f146, %f144;
	ld.global.f32 	%f148, [%rd43+-12];
	ld.shared.f32 	%f149, [%r90+-12];
	fma.rn.f32 	%f150, %f148, %f149, %f147;
	ld.global.f32 	%f151, [%rd43+-8];
	ld.shared.f32 	%f152, [%r90+-8];
	fma.rn.f32 	%f153, %f151, %f152, %f150;
	ld.global.f32 	%f154, [%rd43+-4];
	ld.shared.f32 	%f155, [%r90+-4];
	fma.rn.f32 	%f156, %f154, %f155, %f153;
	ld.global.f32 	%f157, [%rd43];
	ld.shared.f32 	%f158, [%r90];
	fma.rn.f32 	%f159, %f157, %f158, %f156;
	ld.global.f32 	%f160, [%rd43+4];
	ld.shared.f32 	%f161, [%r90+4];
	fma.rn.f32 	%f162, %f160, %f161, %f159;
	ld.global.f32 	%f163, [%rd43+8];
	ld.shared.f32 	%f164, [%r90+8];
	fma.rn.f32 	%f165, %f163, %f164, %f162;
	ld.global.f32 	%f166, [%rd43+12];
	ld.shared.f32 	%f167, [%r90+12];
	fma.rn.f32 	%f168, %f166, %f167, %f165;
	ld.global.f32 	%f169, [%rd43+16];
	ld.shared.f32 	%f170, [%r90+16];
	fma.rn.f32 	%f171, %f169, %f170, %f168;
	ld.global.f32 	%f172, [%rd43+20];
	ld.shared.f32 	%f173, [%r90+20];
	fma.rn.f32 	%f174, %f172, %f173, %f171;
	ld.global.f32 	%f175, [%rd43+24];
	ld.shared.f32 	%f176, [%r90+24];
	fma.rn.f32 	%f177, %f175, %f176, %f174;
	ld.global.f32 	%f178, [%rd43+28];
	ld.shared.f32 	%f179, [%r90+28];
	fma.rn.f32 	%f252, %f178, %f179, %f177;
	add.s32 	%r93, %r93, 16;
	add.s32 	%r91, %r91, 16;
	add.s64 	%rd43, %rd43, 64;
	add.s32 	%r90, %r90, 64;
	setp.ne.s32 	%p13, %r91, 0;
	@%p13 bra 	$L__BB1_18;
$L__BB1_19:
	setp.eq.s32 	%p14, %r23, 0;
	@%p14 bra 	$L__BB1_28;
	and.b32  	%r33, %r22, 7;
	setp.lt.u32 	%p15, %r23, 8;
	@%p15 bra 	$L__BB1_22;
	mul.wide.u32 	%rd32, %r93, 4;
	add.s64 	%rd33, %rd4, %rd32;
	ld.global.f32 	%f181, [%rd33];
	shl.b32 	%r74, %r93, 2;
	mov.u32 	%r75, sharedQuery;
	add.s32 	%r76, %r75, %r74;
	ld.shared.f32 	%f182, [%r76];
	fma.rn.f32 	%f183, %f181, %f182, %f252;
	ld.global.f32 	%f184, [%rd33+4];
	ld.shared.f32 	%f185, [%r76+4];
	fma.rn.f32 	%f186, %f184, %f185, %f183;
	ld.global.f32 	%f187, [%rd33+8];
	ld.shared.f32 	%f188, [%r76+8];
	fma.rn.f32 	%f189, %f187, %f188, %f186;
	ld.global.f32 	%f190, [%rd33+12];
	ld.shared.f32 	%f191, [%r76+12];
	fma.rn.f32 	%f192, %f190, %f191, %f189;
	ld.global.f32 	%f193, [%rd33+16];
	ld.shared.f32 	%f194, [%r76+16];
	fma.rn.f32 	%f195, %f193, %f194, %f192;
	ld.global.f32 	%f196, [%rd33+20];
	ld.shared.f32 	%f197, [%r76+20];
	fma.rn.f32 	%f198, %f196, %f197, %f195;
	ld.global.f32 	%f199, [%rd33+24];
	ld.shared.f32 	%f200, [%r76+24];
	fma.rn.f32 	%f201, %f199, %f200, %f198;
	ld.global.f32 	%f202, [%rd33+28];
	ld.shared.f32 	%f203, [%r76+28];
	fma.rn.f32 	%f252, %f202, %f203, %f201;
	add.s32 	%r93, %r93, 8;
$L__BB1_22:
	setp.eq.s32 	%p16, %r33, 0;
	@%p16 bra 	$L__BB1_28;
	and.b32  	%r36, %r22, 3;
	setp.lt.u32 	%p17, %r33, 4;
	@%p17 bra 	$L__BB1_25;
	mul.wide.u32 	%rd34, %r93, 4;
	add.s64 	%rd35, %rd4, %rd34;
	ld.global.f32 	%f205, [%rd35];
	shl.b32 	%r77, %r93, 2;
	mov.u32 	%r78, sharedQuery;
	add.s32 	%r79, %r78, %r77;
	ld.shared.f32 	%f206, [%r79];
	fma.rn.f32 	%f207, %f205, %f206, %f252;
	ld.global.f32 	%f208, [%rd35+4];
	ld.shared.f32 	%f209, [%r79+4];
	fma.rn.f32 	%f210, %f208, %f209, %f207;
	ld.global.f32 	%f211, [%rd35+8];
	ld.shared.f32 	%f212, [%r79+8];
	fma.rn.f32 	%f213, %f211, %f212, %f210;
	ld.global.f32 	%f214, [%rd35+12];
	ld.shared.f32 	%f215, [%r79+12];
	fma.rn.f32 	%f252, %f214, %f215, %f213;
	add.s32 	%r93, %r93, 4;
$L__BB1_25:
	setp.eq.s32 	%p18, %r36, 0;
	@%p18 bra 	$L__BB1_28;
	shl.b32 	%r80, %r93, 2;
	mov.u32 	%r81, sharedQuery;
	add.s32 	%r97, %r81, %r80;
	mul.wide.u32 	%rd37, %r93, 4;
	add.s64 	%rd38, %rd21, %rd37;
	add.s64 	%rd44, %rd1, %rd38;
	neg.s32 	%r96, %r36;
$L__BB1_27:
	.pragma "nounroll";
	ld.global.f32 	%f216, [%rd44];
	ld.shared.f32 	%f217, [%r97];
	fma.rn.f32 	%f252, %f216, %f217, %f252;
	add.s32 	%r97, %r97, 4;
	add.s64 	%rd44, %rd44, 4;
	add.s32 	%r96, %r96, 1;
	setp.ne.s32 	%p19, %r96, 0;
	@%p19 bra 	$L__BB1_27;
$L__BB1_28:
	neg.f32 	%f218, %f252;
	mad.lo.s32 	%r82, %r45, %r4, %r3;
	cvta.to.global.u64 	%rd39, %rd15;
	mul.wide.s32 	%rd40, %r82, 4;
	add.s64 	%rd41, %rd39, %rd40;
	st.global.f32 	[%rd41], %f218;
$L__BB1_29:
	ret;

}


// ===== COMPILED SASS (sm_100) =====

	.target	sm_100

	.elftype	@"ET_EXEC"


//--------------------- .note.nv.tkinfo           --------------------------
	.section	.note.nv.tkinfo,"",@"SHT_NOTE"
	.sectionflags	@"SHF_NOTE_NV_TKINFO"
	.tkinfo
        /*0018*/ 	.word	0x00000002
        /*0030*/ 	.string	""
        /*0030*/ 	.string	"ptxas"
        /*0030*/ 	.string	"Cuda compilation tools, release 13.0, V13.0.88"
        /*0030*/ 	.string	"Build cuda_13.0.r13.0/compiler.36424714_0"
        /*0030*/ 	.string	"-arch sm_100 -m 64 "



//--------------------- .note.nv.cuinfo           --------------------------
	.section	.note.nv.cuinfo,"",@"SHT_NOTE"
	.sectionflags	@"SHF_NOTE_NV_CUINFO"
        /*0018*/ 	.short	0x0002
        /*001a*/ 	.short	0x0064
        /*001c*/ 	.short	0x0082
	.zero		2


//--------------------- .nv.info                  --------------------------
	.section	.nv.info,"",@"SHT_CUDA_INFO"
	.align	4


	//----- nvinfo : EIATTR_REGCOUNT
	.align		4
        /*0000*/ 	.byte	0x04, 0x2f
        /*0002*/ 	.short	(.L_1 - .L_0)
	.align		4
.L_0:
        /*0004*/ 	.word	index@(innerProductBatch)
        /*0008*/ 	.word	0x00000020


	//----- nvinfo : EIATTR_FRAME_SIZE
	.align		4
.L_1:
        /*000c*/ 	.byte	0x04, 0x11
        /*000e*/ 	.short	(.L_3 - .L_2)
	.align		4
.L_2:
        /*0010*/ 	.word	index@(innerProductBatch)
        /*0014*/ 	.word	0x00000000


	//----- nvinfo : EIATTR_REGCOUNT
	.align		4
.L_3:
        /*0018*/ 	.byte	0x04, 0x2f
        /*001a*/ 	.short	(.L_5 - .L_4)
	.align		4
.L_4:
        /*001c*/ 	.word	index@(innerProductBatchShared)
        /*0020*/ 	.word	0x00000022


	//----- nvinfo : EIATTR_FRAME_SIZE
	.align		4
.L_5:
        /*0024*/ 	.byte	0x04, 0x11
        /*0026*/ 	.short	(.L_7 - .L_6)
	.align		4
.L_6:
        /*0028*/ 	.word	index@(innerProductBatchShared)
        /*002c*/ 	.word	0x00000000


	//----- nvinfo : EIATTR_MIN_STACK_SIZE
	.align		4
.L_7:
        /*0030*/ 	.byte	0x04, 0x12
        /*0032*/ 	.short	(.L_9 - .L_8)
	.align		4
.L_8:
        /*0034*/ 	.word	index@(innerProductBatchShared)
        /*0038*/ 	.word	0x00000000


	//----- nvinfo : EIATTR_MIN_STACK_SIZE
	.align		4
.L_9:
        /*003c*/ 	.byte	0x04, 0x12
        /*003e*/ 	.short	(.L_11 - .L_10)
	.align		4
.L_10:
        /*0040*/ 	.word	index@(innerProductBatch)
        /*0044*/ 	.word	0x00000000
.L_11:


//--------------------- .nv.compat                --------------------------
	.section	.nv.compat,"",@"SHT_CUDA_COMPAT_INFO"
	.align	4
        /*0000*/ 	.byte	0x02, 0x09, 0x00, 0x00, 0x02, 0x02, 0x01, 0x00, 0x02, 0x05, 0x05, 0x00, 0x03, 0x07, 0x01, 0x01
        /*0010*/ 	.byte	0x02, 0x03, 0x00, 0x00, 0x02, 0x06, 0x01, 0x00, 0x04, 0x0b, 0x08, 0x00, 0x09, 0x00, 0x00, 0x00
        /*0020*/ 	.byte	0x00, 0x00, 0x00, 0x00


//--------------------- .nv.info.innerProductBatchShared --------------------------
	.section	.nv.info.innerProductBatchShared,"",@"SHT_CUDA_INFO"
	.sectionflags	@""
	.align	4


	//----- nvinfo : EIATTR_CUDA_API_VERSION
	.align		4
        /*0000*/ 	.byte	0x04, 0x37
        /*0002*/ 	.short	(.L_13 - .L_12)
.L_12:
        /*0004*/ 	.word	0x00000082


	//----- nvinfo : EIATTR_KPARAM_INFO
	.align		4
.L_13:
        /*0008*/ 	.byte	0x04, 0x17
        /*000a*/ 	.short	(.L_15 - .L_14)
.L_14:
        /*000c*/ 	.word	0x00000000
        /*0010*/ 	.short	0x0005
        /*0012*/ 	.short	0x0020
        /*0014*/ 	.byte	0x00, 0xf0, 0x11, 0x00


	//----- nvinfo : EIATTR_KPARAM_INFO
	.align		4
.L_15:
        /*0018*/ 	.byte	0x04, 0x17
        /*001a*/ 	.short	(.L_17 - .L_16)
.L_16:
        /*001c*/ 	.word	0x00000000
        /*0020*/ 	.short	0x0004
        /*0022*/ 	.short	0x001c
        /*0024*/ 	.byte	0x00, 0xf0, 0x11, 0x00


	//----- nvinfo : EIATTR_KPARAM_INFO
	.align		4
.L_17:
        /*0028*/ 	.byte	0x04, 0x17
        /*002a*/ 	.short	(.L_19 - .L_18)
.L_18:
        /*002c*/ 	.word	0x00000000
        /*0030*/ 	.short	0x0003
        /*0032*/ 	.short	0x0018
        /*0034*/ 	.byte	0x00, 0xf0, 0x11, 0x00


	//----- nvinfo : EIATTR_KPARAM_INFO
	.align		4
.L_19:
        /*0038*/ 	.byte	0x04, 0x17
        /*003a*/ 	.short	(.L_21 - .L_20)
.L_20:
        /*003c*/ 	.word	0x00000000
        /*0040*/ 	.short	0x0002
        /*0042*/ 	.short	0x0010
        /*0044*/ 	.byte	0x00, 0xf5, 0x21, 0x00


	//----- nvinfo : EIATTR_KPARAM_INFO
	.align		4
.L_21:
        /*0048*/ 	.byte	0x04, 0x17
        /*004a*/ 	.short	(.L_23 - .L_22)
.L_22:
        /*004c*/ 	.word	0x00000000
        /*0050*/ 	.short	0x0001
        /*0052*/ 	.short	0x0008
        /*0054*/ 	.byte	0x00, 0xf5, 0x21, 0x00


	//----- nvinfo : EIATTR_KPARAM_INFO
	.align		4
.L_23:
        /*0058*/ 	.byte	0x04, 0x17
        /*005a*/ 	.short	(.L_25 - .L_24)
.L_24:
        /*005c*/ 	.word	0x00000000
        /*0060*/ 	.short	0x0000
        /*0062*/ 	.short	0x0000
        /*0064*/ 	.byte	0x00, 0xf5, 0x21, 0x00


	//----- nvinfo : EIATTR_SPARSE_MMA_MASK
	.align		4
.L_25:
        /*0068*/ 	.byte	0x03, 0x50
        /*006a*/ 	.short	0x0000


	//----- nvinfo : EIATTR_MAXREG_COUNT
	.align		4
        /*006c*/ 	.byte	0x03, 0x1b
        /*006e*/ 	.short	0x00ff


	//----- nvinfo : EIATTR_NUM_BARRIERS
	.align		4
        /*0070*/ 	.byte	0x02, 0x4c
        /*0072*/ 	.byte	0x01
	.zero		1


	//----- nvinfo : EIATTR_MERCURY_ISA_VERSION
	.align		4
        /*0074*/ 	.byte	0x03, 0x5f
        /*0076*/ 	.short	0x0101


	//----- nvinfo : EIATTR_VRC_CTA_INIT_COUNT
	.align		4
        /*0078*/ 	.byte	0x02, 0x4a
	.zero		1
	.zero		1


	//----- nvinfo : EIATTR_EXIT_INSTR_OFFSETS
	.align		4
        /*007c*/ 	.byte	0x04, 0x1c
        /*007e*/ 	.short	(.L_27 - .L_26)


	//   ....[0]....
.L_26:
        /*0080*/ 	.word	0x00000040


	//   ....[1]....
        /*0084*/ 	.word	0x00000220


	//   ....[2]....
        /*0088*/ 	.word	0x00001230


	//----- nvinfo : EIATTR_CRS_STACK_SIZE
	.align		4
.L_27:
        /*008c*/ 	.byte	0x04, 0x1e
        /*008e*/ 	.short	(.L_29 - .L_28)
.L_28:
        /*0090*/ 	.word	0x00000000


	//----- nvinfo : EIATTR_CBANK_PARAM_SIZE
	.align		4
.L_29:
        /*0094*/ 	.byte	0x03, 0x19
        /*0096*/ 	.short	0x0024


	//----- nvinfo : EIATTR_PARAM_CBANK
	.align		4
        /*0098*/ 	.byte	0x04, 0x0a
        /*009a*/ 	.short	(.L_31 - .L_30)
	.align		4
.L_30:
        /*009c*/ 	.word	index@(.nv.constant0.innerProductBatchShared)
        /*00a0*/ 	.short	0x0380
        /*00a2*/ 	.short	0x0024


	//----- nvinfo : EIATTR_SW_WAR
	.align		4
.L_31:
        /*00a4*/ 	.byte	0x04, 0x36
        /*00a6*/ 	.short	(.L_33 - .L_32)
.L_32:
        /*00a8*/ 	.word	0x00000008
.L_33:


//--------------------- .nv.info.innerProductBatch --------------------------
	.section	.nv.info.innerProductBatch,"",@"SHT_CUDA_INFO"
	.sectionflags	@""
	.align	4


	//----- nvinfo : EIATTR_CUDA_API_VERSION
	.align		4
        /*0000*/ 	.byte	0x04, 0x37
        /*0002*/ 	.short	(.L_35 - .L_34)
.L_34:
        /*0004*/ 	.word	0x00000082


	//----- nvinfo : EIATTR_KPARAM_INFO
	.align		4
.L_35:
        /*0008*/ 	.byte	0x04, 0x17
        /*000a*/ 	.short	(.L_37 - .L_36)
.L_36:
        /*000c*/ 	.word	0x00000000
        /*0010*/ 	.short	0x0005
        /*0012*/ 	.short	0x0020
        /*0014*/ 	.byte	0x00, 0xf0, 0x11, 0x00


	//----- nvinfo : EIATTR_KPARAM_INFO
	.align		4
.L_37:
        /*0018*/ 	.byte	0x04, 0x17
        /*001a*/ 	.short	(.L_39 - .L_38)
.L_38:
        /*001c*/ 	.word	0x00000000
        /*0020*/ 	.short	0x0004
        /*0022*/ 	.short	0x001c
        /*0024*/ 	.byte	0x00, 0xf0, 0x11, 0x00


	//----- nvinfo : EIATTR_KPARAM_INFO
	.align		4
.L_39:
        /*0028*/ 	.byte	0x04, 0x17
        /*002a*/ 	.short	(.L_41 - .L_40)
.L_40:
        /*002c*/ 	.word	0x00000000
        /*0030*/ 	.short	0x0003
        /*0032*/ 	.short	0x0018
        /*0034*/ 	.byte	0x00, 0xf0, 0x11, 0x00


	//----- nvinfo : EIATTR_KPARAM_INFO
	.align		4
.L_41:
        /*0038*/ 	.byte	0x04, 0x17
        /*003a*/ 	.short	(.L_43 - .L_42)
.L_42:
        /*003c*/ 	.word	0x00000000
        /*0040*/ 	.short	0x0002
        /*0042*/ 	.short	0x0010
        /*0044*/ 	.byte	0x00, 0xf5, 0x21, 0x00


	//----- nvinfo : EIATTR_KPARAM_INFO
	.align		4
.L_43:
        /*0048*/ 	.byte	0x04, 0x17
        /*004a*/ 	.short	(.L_45 - .L_44)
.L_44:
        /*004c*/ 	.word	0x00000000
        /*0050*/ 	.short	0x0001
        /*0052*/ 	.short	0x0008
        /*0054*/ 	.byte	0x00, 0xf5, 0x21, 0x00


	//----- nvinfo : EIATTR_KPARAM_INFO
	.align		4
.L_45:
        /*0058*/ 	.byte	0x04, 0x17
        /*005a*/ 	.short	(.L_47 - .L_46)
.L_46:
        /*005c*/ 	.word	0x00000000
        /*0060*/ 	.short	0x0000
        /*0062*/ 	.short	0x0000
        /*0064*/ 	.byte	0x00, 0xf5, 0x21, 0x00


	//----- nvinfo : EIATTR_SPARSE_MMA_MASK
	.align		4
.L_47:
        /*0068*/ 	.byte	0x03, 0x50
        /*006a*/ 	.short	0x0000


	//----- nvinfo : EIATTR_MAXREG_COUNT
	.align		4
        /*006c*/ 	.byte	0x03, 0x1b
        /*006e*/ 	.short	0x00ff


	//----- nvinfo : EIATTR_MERCURY_ISA_VERSION
	.align		4
        /*0070*/ 	.byte	0x03, 0x5f
        /*0072*/ 	.short	0x0101


	//----- nvinfo : EIATTR_VRC_CTA_INIT_COUNT
	.align		4
        /*0074*/ 	.byte	0x02, 0x4a
	.zero		1
	.zero		1


	//----- nvinfo : EIATTR_EXIT_INSTR_OFFSETS
	.align		4
        /*0078*/ 	.byte	0x04, 0x1c
        /*007a*/ 	.short	(.L_49 - .L_48)


	//   ....[0]....
.L_48:
        /*007c*/ 	.word	0x00000090


	//   ....[1]....
        /*0080*/ 	.word	0x00001340


	//----- nvinfo : EIATTR_CBANK_PARAM_SIZE
	.align		4
.L_49:
        /*0084*/ 	.byte	0x03, 0x19
        /*0086*/ 	.short	0x0024


	//----- nvinfo : EIATTR_PARAM_CBANK
	.align		4
        /*0088*/ 	.byte	0x04, 0x0a
        /*008a*/ 	.short	(.L_51 - .L_50)
	.align		4
.L_50:
        /*008c*/ 	.word	index@(.nv.constant0.innerProductBatch)
        /*0090*/ 	.short	0x0380
        /*0092*/ 	.short	0x0024


	//----- nvinfo : EIATTR_SW_WAR
	.align		4
.L_51:
        /*0094*/ 	.byte	0x04, 0x36
        /*0096*/ 	.short	(.L_53 - .L_52)
.L_52:
        /*0098*/ 	.word	0x00000008
.L_53:


//--------------------- .nv.callgraph             --------------------------
	.section	.nv.callgraph,"",@"SHT_CUDA_CALLGRAPH"
	.align	4
	.sectionentsize	8
	.align		4
        /*0000*/ 	.word	0x00000000
	.align		4
        /*0004*/ 	.word	0xffffffff
	.align		4
        /*0008*/ 	.word	0x00000000
	.align		4
        /*000c*/ 	.word	0xfffffffe
	.align		4
        /*0010*/ 	.word	0x00000000
	.align		4
        /*0014*/ 	.word	0xfffffffd
	.align		4
        /*0018*/ 	.word	0x00000000
	.align		4
        /*001c*/ 	.word	0xfffffffc


//--------------------- .text.innerProductBatchShared --------------------------
	.section	.text.innerProductBatchShared,"ax",@progbits
	.align	128
        .global         innerProductBatchShared
        .type           innerProductBatchShared,@function
        .size           innerProductBatchShared,(.L_x_27 - innerProductBatchShared)
        .other          innerProductBatchShared,@"STO_CUDA_ENTRY STV_DEFAULT"
innerProductBatchShared:
.text.innerProductBatchShared:
[----:B------:R-:W-:Y:S08]  /*0000*/  LDC R1, c[0x0][0x37c] ;  /* 0x0000df00ff017b82 */ /* 0x000ff00000000800 */
[----:B------:R-:W0:Y:S08]  /*0010*/  S2UR UR6, SR_CTAID.Y ;  /* 0x00000000000679c3 */ /* 0x000e300000002600 */
[----:B------:R-:W0:Y:S02]  /*0020*/  LDC R0, c[0x0][0x39c] ;  /* 0x0000e700ff007b82 */ /* 0x000e240000000800 */
[----:B0-----:R-:W-:-:S13]  /*0030*/  ISETP.LE.AND P0, PT, R0, UR6, PT ;  /* 0x0000000600007c0c */ /* 0x001fda000bf03270 */
[----:B------:R-:W-:Y:S05]  /*0040*/  @P0 EXIT ;  /* 0x000000000000094d */ /* 0x000fea0003800000 */
[----:B------:R-:W0:Y:S01]  /*0050*/  S2R R2, SR_TID.X ;  /* 0x0000000000027919 */ /* 0x000e220000002100 */
[----:B------:R-:W0:Y:S01]  /*0060*/  LDC R5, c[0x0][0x3a0] ;  /* 0x0000e800ff057b82 */ /* 0x000e220000000800 */
[----:B------:R-:W1:Y:S01]  /*0070*/  LDCU UR4, c[0x0][0x360] ;  /* 0x00006c00ff0477ac */ /* 0x000e620008000800 */
[----:B------:R-:W-:Y:S01]  /*0080*/  BSSY.RECONVERGENT B0, `(.L_x_0) ;  /* 0x0000018000007945 */ /* 0x000fe20003800200 */
[----:B------:R-:W1:Y:S01]  /*0090*/  S2R R7, SR_CTAID.X ;  /* 0x0000000000077919 */ /* 0x000e620000002500 */
[----:B------:R-:W2:Y:S04]  /*00a0*/  LDCU.64 UR8, c[0x0][0x358] ;  /* 0x00006b00ff0877ac */ /* 0x000ea80008000a00 */
[----:B------:R-:W3:Y:S01]  /*00b0*/  LDC R3, c[0x0][0x398] ;  /* 0x0000e600ff037b82 */ /* 0x000ee20000000800 */
[----:B------:R-:W4:Y:S01]  /*00c0*/  LDCU.64 UR10, c[0x0][0x388] ;  /* 0x00007100ff0a77ac */ /* 0x000f220008000a00 */
[----:B0-----:R-:W-:Y:S01]  /*00d0*/  ISETP.GE.AND P1, PT, R2, R5, PT ;  /* 0x000000050200720c */ /* 0x001fe20003f26270 */
[----:B-1----:R-:W-:-:S05]  /*00e0*/  IMAD R0, R7, UR4, R2 ;  /* 0x0000000407007c24 */ /* 0x002fca000f8e0202 */
[----:B---3--:R-:W-:-:S07]  /*00f0*/  ISETP.GE.AND P0, PT, R0, R3, PT ;  /* 0x000000030000720c */ /* 0x008fce0003f06270 */
[----:B--2-4-:R-:W-:Y:S06]  /*0100*/  @P1 BRA `(.L_x_1) ;  /* 0x00000000003c1947 */ /* 0x014fec0003800000 */
[----:B------:R-:W0:Y:S01]  /*0110*/  S2R R11, SR_CgaCtaId ;  /* 0x00000000000b7919 */ /* 0x000e220000008800 */
[----:B------:R-:W-:Y:S01]  /*0120*/  MOV R4, 0x400 ;  /* 0x0000040000047802 */ /* 0x000fe20000000f00 */
[----:B------:R-:W-:-:S03]  /*0130*/  IMAD R9, R5, UR6, RZ ;  /* 0x0000000605097c24 */ /* 0x000fc6000f8e02ff */
[----:B0-----:R-:W-:-:S07]  /*0140*/  LEA R11, R11, R4, 0x18 ;  /* 0x000000040b0b7211 */ /* 0x001fce00078ec0ff */
.L_x_2:
[----:B------:R-:W-:Y:S02]  /*0150*/  SHF.R.S32.HI R4, RZ, 0x1f, R2 ;  /* 0x0000001fff047819 */ /* 0x000fe40000011402 */
[----:B------:R-:W-:-:S04]  /*0160*/  IADD3 R7, P1, PT, R9, R2, RZ ;  /* 0x0000000209077210 */ /* 0x000fc80007f3e0ff */
[----:B------:R-:W-:Y:S02]  /*0170*/  LEA.HI.X.SX32 R4, R9, R4, 0x1, P1 ;  /* 0x0000000409047211 */ /* 0x000fe400008f0eff */
[----:B0-----:R-:W-:-:S04]  /*0180*/  LEA R6, P1, R7, UR10, 0x2 ;  /* 0x0000000a07067c11 */ /* 0x001fc8000f8210ff */
[----:B------:R-:W-:-:S05]  /*0190*/  LEA.HI.X R7, R7, UR11, R4, 0x2, P1 ;  /* 0x0000000b07077c11 */ /* 0x000fca00088f1404 */
[----:B------:R-:W2:Y:S01]  /*01a0*/  LDG.E R6, desc[UR8][R6.64] ;  /* 0x0000000806067981 */ /* 0x000ea2000c1e1900 */
[C---:B------:R-:W-:Y:S02]  /*01b0*/  LEA R13, R2.reuse, R11, 0x2 ;  /* 0x0000000b020d7211 */ /* 0x040fe400078e10ff */
[----:B------:R-:W-:-:S04]  /*01c0*/  IADD3 R2, PT, PT, R2, UR4, RZ ;  /* 0x0000000402027c10 */ /* 0x000fc8000fffe0ff */
[----:B------:R-:W-:Y:S01]  /*01d0*/  ISETP.GE.AND P1, PT, R2, R5, PT ;  /* 0x000000050200720c */ /* 0x000fe20003f26270 */
[----:B--2---:R0:W-:-:S12]  /*01e0*/  STS [R13], R6 ;  /* 0x000000060d007388 */ /* 0x0041d80000000800 */
[----:B------:R-:W-:Y:S05]  /*01f0*/  @!P1 BRA `(.L_x_2) ;  /* 0xfffffffc00d49947 */ /* 0x000fea000383ffff */
.L_x_1:
[----:B------:R-:W-:Y:S05]  /*0200*/  BSYNC.RECONVERGENT B0 ;  /* 0x0000000000007941 */ /* 0x000fea0003800200 */
.L_x_0:
[----:B------:R-:W-:Y:S06]  /*0210*/  BAR.SYNC.DEFER_BLOCKING 0x0 ;  /* 0x0000000000007b1d */ /* 0x000fec0000010000 */
[----:B------:R-:W-:Y:S05]  /*0220*/  @P0 EXIT ;  /* 0x000000000000094d */ /* 0x000fea0003800000 */
[----:B------:R-:W0:Y:S01]  /*0230*/  LDCU.64 UR10, c[0x0][0x380] ;  /* 0x00007000ff0a77ac */ /* 0x000e220008000a00 */
[----:B------:R-:W-:Y:S01]  /*0240*/  IMAD R16, R0, R5, RZ ;  /* 0x0000000500107224 */ /* 0x000fe200078e02ff */
[----:B------:R-:W-:Y:S01]  /*0250*/  ISETP.GE.AND P0, PT, R5, 0x4, PT ;  /* 0x000000040500780c */ /* 0x000fe20003f06270 */
[----:B------:R-:W-:Y:S02]  /*0260*/  HFMA2 R19, -RZ, RZ, 0, 0 ;  /* 0x00000000ff137431 */ /* 0x000fe400000001ff */
[----:B------:R-:W-:Y:S02]  /*0270*/  IMAD.MOV.U32 R21, RZ, RZ, RZ ;  /* 0x000000ffff157224 */ /* 0x000fe400078e00ff */
[----:B------:R-:W-:-:S03]  /*0280*/  IMAD.WIDE R16, R16, 0x4, RZ ;  /* 0x0000000410107825 */ /* 0x000fc600078e02ff */
[----:B0-----:R-:W-:-:S04]  /*0290*/  IADD3 R6, P1, PT, R16, UR10, RZ ;  /* 0x0000000a10067c10 */ /* 0x001fc8000ff3e0ff */
[----:B------:R-:W-:Y:S01]  /*02a0*/  IADD3.X R7, PT, PT, R17, UR11, RZ, P1, !PT ;  /* 0x0000000b11077c10 */ /* 0x000fe20008ffe4ff */
[----:B------:R-:W-:Y:S08]  /*02b0*/  @!P0 BRA `(.L_x_3) ;  /* 0x0000000400bc8947 */ /* 0x000ff00003800000 */
[----:B------:R-:W-:Y:S02]  /*02c0*/  IADD3 R2, PT, PT, R5, -0x4, RZ ;  /* 0xfffffffc05027810 */ /* 0x000fe40007ffe0ff */
[----:B------:R-:W-:Y:S01]  /*02d0*/  CS2R R18, SRZ ;  /* 0x0000000000127805 */ /* 0x000fe2000001ff00 */
[----:B------:R-:W-:Y:S01]  /*02e0*/  IMAD.MOV.U32 R4, RZ, RZ, RZ ;  /* 0x000000ffff047224 */ /* 0x000fe200078e00ff */
[----:B------:R-:W-:Y:S02]  /*02f0*/  CS2R R20, SRZ ;  /* 0x0000000000147805 */ /* 0x000fe4000001ff00 */
[C---:B------:R-:W-:Y:S02]  /*0300*/  ISETP.GE.U32.AND P1, PT, R2.reuse, 0xc, PT ;  /* 0x0000000c0200780c */ /* 0x040fe40003f26070 */
[----:B------:R-:W-:-:S04]  /*0310*/  LEA.HI R9, R2, 0x1, RZ, 0x1e ;  /* 0x0000000102097811 */ /* 0x000fc800078ff0ff */
[----:B------:R-:W-:-:S07]  /*0320*/  LOP3.LUT P0, R12, R9, 0x3, RZ, 0xc0, !PT ;  /* 0x00000003090c7812 */ /* 0x000fce000780c0ff */
[----:B------:R-:W-:Y:S06]  /*0330*/  @!P1 BRA `(.L_x_4) ;  /* 0x0000000000dc9947 */ /* 0x000fec0003800000 */
[----:B------:R-:W0:Y:S01]  /*0340*/  S2UR UR5, SR_CgaCtaId ;  /* 0x00000000000579c3 */ /* 0x000e220000008800 */
[----:B------:R-:W-:Y:S01]  /*0350*/  IADD3 R8, P1, PT, R6, 0x20, RZ ;  /* 0x0000002006087810 */ /* 0x000fe20007f3e0ff */
[----:B------:R-:W-:Y:S01]  /*0360*/  UMOV UR4, 0x400 ;  /* 0x0000040000047882 */ /* 0x000fe20000000000 */
[----:B------:R-:W-:Y:S01]  /*0370*/  LOP3.LUT R9, R9, 0x7ffffffc, RZ, 0xc0, !PT ;  /* 0x7ffffffc09097812 */ /* 0x000fe200078ec0ff */
[----:B------:R-:W-:Y:S01]  /*0380*/  HFMA2 R4, -RZ, RZ, 0, 0 ;  /* 0x00000000ff047431 */ /* 0x000fe200000001ff */
[----:B------:R-:W-:Y:S01]  /*0390*/  MOV R18, RZ ;  /* 0x000000ff00127202 */ /* 0x000fe20000000f00 */
[----:B------:R-:W-:Y:S01]  /*03a0*/  IMAD.X R27, RZ, RZ, R7, P1 ;  /* 0x000000ffff1b7224 */ /* 0x000fe200008e0607 */
[----:B------:R-:W-:Y:S01]  /*03b0*/  IADD3 R13, PT, PT, -R9, RZ, RZ ;  /* 0x000000ff090d7210 */ /* 0x000fe20007ffe1ff */
[----:B0-----:R-:W-:-:S04]  /*03c0*/  ULEA UR4, UR5, UR4, 0x18 ;  /* 0x0000000405047291 */ /* 0x001fc8000f8ec0ff */
[----:B------:R-:W-:-:S12]  /*03d0*/  UIADD3 UR4, UPT, UPT, UR4, 0x20, URZ ;  /* 0x0000002004047890 */ /* 0x000fd8000fffe0ff */
.L_x_5:
[----:B------:R-:W-:Y:S01]  /*03e0*/  MOV R14, R8 ;  /* 0x00000008000e7202 */ /* 0x000fe20000000f00 */
[----:B------:R-:W-:Y:S01]  /*03f0*/  IMAD.MOV.U32 R15, RZ, RZ, R27 ;  /* 0x000000ffff0f7224 */ /* 0x000fe200078e001b */
[----:B------:R-:W0:Y:S04]  /*0400*/  LDS.128 R8, [UR4+-0x20] ;  /* 0xffffe004ff087984 */ /* 0x000e280008000c00 */
[----:B------:R-:W0:Y:S04]  /*0410*/  LDG.E R22, desc[UR8][R14.64+-0x1c] ;  /* 0xffffe4080e167981 */ /* 0x000e28000c1e1900 */
[----:B------:R-:W2:Y:S04]  /*0420*/  LDG.E R25, desc[UR8][R14.64+-0x18] ;  /* 0xffffe8080e197981 */ /* 0x000ea8000c1e1900 */
[----:B------:R-:W3:Y:S04]  /*0430*/  LDG.E R26, desc[UR8][R14.64+-0x14] ;  /* 0xffffec080e1a7981 */ /* 0x000ee8000c1e1900 */
[----:B------:R-:W4:Y:S04]  /*0440*/  LDG.E R24, desc[UR8][R14.64+-0x20] ;  /* 0xffffe0080e187981 */ /* 0x000f28000c1e1900 */
[----:B------:R-:W5:Y:S04]  /*0450*/  LDG.E R23, desc[UR8][R14.64+-0x10] ;  /* 0xfffff0080e177981 */ /* 0x000f68000c1e1900 */
[----:B------:R-:W5:Y:S01]  /*0460*/  LDG.E R27, desc[UR8][R14.64+-0x8] ;  /* 0xfffff8080e1b7981 */ /* 0x000f62000c1e1900 */
[----:B0-----:R-:W-:-:S03]  /*0470*/  FFMA R22, R9, R22, R20 ;  /* 0x0000001609167223 */ /* 0x001fc60000000014 */
[----:B------:R-:W5:Y:S01]  /*0480*/  LDG.E R20, desc[UR8][R14.64+-0xc] ;  /* 0xfffff4080e147981 */ /* 0x000f62000c1e1900 */
[----:B--2---:R-:W-:-:S03]  /*0490*/  FFMA R21, R10, R25, R21 ;  /* 0x000000190a157223 */ /* 0x004fc60000000015 */
[----:B------:R-:W2:Y:S01]  /*04a0*/  LDG.E R25, desc[UR8][R14.64+-0x4] ;  /* 0xfffffc080e197981 */ /* 0x000ea2000c1e1900 */
[----:B---3--:R-:W-:-:S03]  /*04b0*/  FFMA R26, R11, R26, R18 ;  /* 0x0000001a0b1a7223 */ /* 0x008fc60000000012 */
[----:B------:R-:W3:Y:S01]  /*04c0*/  LDG.E R18, desc[UR8][R14.64+0x4] ;  /* 0x000004080e127981 */ /* 0x000ee2000c1e1900 */
[----:B----4-:R-:W-:-:S03]  /*04d0*/  FFMA R24, R24, R8, R19 ;  /* 0x0000000818187223 */ /* 0x010fc60000000013 */
[----:B------:R-:W5:Y:S04]  /*04e0*/  LDS.128 R8, [UR4+-0x10] ;  /* 0xfffff004ff087984 */ /* 0x000f680008000c00 */
[----:B------:R-:W4:Y:S01]  /*04f0*/  LDG.E R19, desc[UR8][R14.64] ;  /* 0x000000080e137981 */ /* 0x000f22000c1e1900 */
[----:B-----5:R-:W-:-:S03]  /*0500*/  FFMA R24, R23, R8, R24 ;  /* 0x0000000817187223 */ /* 0x020fc60000000018 */
[----:B------:R-:W5:Y:S01]  /*0510*/  LDG.E R23, desc[UR8][R14.64+0x8] ;  /* 0x000008080e177981 */ /* 0x000f62000c1e1900 */
[----:B------:R-:W-:-:S03]  /*0520*/  FFMA R27, R10, R27, R21 ;  /* 0x0000001b0a1b7223 */ /* 0x000fc60000000015 */
[----:B------:R-:W5:Y:S01]  /*0530*/  LDG.E R21, desc[UR8][R14.64+0x10] ;  /* 0x000010080e157981 */ /* 0x000f62000c1e1900 */
[----:B------:R-:W-:-:S03]  /*0540*/  FFMA R20, R9, R20, R22 ;  /* 0x0000001409147223 */ /* 0x000fc60000000016 */
[----:B------:R-:W5:Y:S01]  /*0550*/  LDG.E R22, desc[UR8][R14.64+0xc] ;  /* 0x00000c080e167981 */ /* 0x000f62000c1e1900 */
[----:B--2---:R-:W-:-:S03]  /*0560*/  FFMA R26, R11, R25, R26 ;  /* 0x000000190b1a7223 */ /* 0x004fc6000000001a */
[----:B------:R-:W3:Y:S04]  /*0570*/  LDS.128 R8, [UR4] ;  /* 0x00000004ff087984 */ /* 0x000ee80008000c00 */
[----:B------:R-:W2:Y:S01]  /*0580*/  LDG.E R25, desc[UR8][R14.64+0x18] ;  /* 0x000018080e197981 */ /* 0x000ea2000c1e1900 */
[----:B---3--:R-:W-:-:S03]  /*0590*/  FFMA R28, R9, R18, R20 ;  /* 0x00000012091c7223 */ /* 0x008fc60000000014 */
[----:B------:R-:W3:Y:S04]  /*05a0*/  LDG.E R20, desc[UR8][R14.64+0x14] ;  /* 0x000014080e147981 */ /* 0x000ee8000c1e1900 */
[----:B------:R-:W3:Y:S01]  /*05b0*/  LDG.E R18, desc[UR8][R14.64+0x1c] ;  /* 0x00001c080e127981 */ /* 0x000ee2000c1e1900 */
[----:B----4-:R-:W-:Y:S01]  /*05c0*/  FFMA R24, R19, R8, R24 ;  /* 0x0000000813187223 */ /* 0x010fe20000000018 */
[----:B-----5:R-:W-:Y:S01]  /*05d0*/  FFMA R23, R10, R23, R27 ;  /* 0x000000170a177223 */ /* 0x020fe2000000001b */
[----:B------:R-:W-:-:S04]  /*05e0*/  IADD3 R13, PT, PT, R13, 0x4, RZ ;  /* 0x000000040d0d7810 */ /* 0x000fc80007ffe0ff */
[----:B------:R-:W-:Y:S01]  /*05f0*/  ISETP.NE.AND P1, PT, R13, RZ, PT ;  /* 0x000000ff0d00720c */ /* 0x000fe20003f25270 */
[----:B------:R-:W-:Y:S02]  /*0600*/  VIADD R4, R4, 0x10 ;  /* 0x0000001004047836 */ /* 0x000fe40000000000 */
[----:B------:R-:W-:Y:S02]  /*0610*/  FFMA R22, R11, R22, R26 ;  /* 0x000000160b167223 */ /* 0x000fe4000000001a */
[----:B------:R-:W0:Y:S01]  /*0620*/  LDS.128 R8, [UR4+0x10] ;  /* 0x00001004ff087984 */ /* 0x000e220008000c00 */
[----:B------:R-:W-:Y:S01]  /*0630*/  UIADD3 UR4, UPT, UPT, UR4, 0x40, URZ ;  /* 0x0000004004047890 */ /* 0x000fe2000fffe0ff */
[----:B0-----:R-:W-:Y:S01]  /*0640*/  FFMA R19, R21, R8, R24 ;  /* 0x0000000815137223 */ /* 0x001fe20000000018 */
[----:B------:R-:W-:Y:S01]  /*0650*/  IADD3 R8, P2, PT, R14, 0x40, RZ ;  /* 0x000000400e087810 */ /* 0x000fe20007f5e0ff */
[----:B--2---:R-:W-:Y:S01]  /*0660*/  FFMA R21, R10, R25, R23 ;  /* 0x000000190a157223 */ /* 0x004fe20000000017 */
[----:B---3--:R-:W-:-:S02]  /*0670*/  FFMA R20, R9, R20, R28 ;  /* 0x0000001409147223 */ /* 0x008fc4000000001c */
[----:B------:R-:W-:Y:S01]  /*0680*/  IADD3.X R27, PT, PT, RZ, R15, RZ, P2, !PT ;  /* 0x0000000fff1b7210 */ /* 0x000fe200017fe4ff */
[----:B------:R-:W-:Y:S01]  /*0690*/  FFMA R18, R11, R18, R22 ;  /* 0x000000120b127223 */ /* 0x000fe20000000016 */
[----:B------:R-:W-:Y:S07]  /*06a0*/  @P1 BRA `(.L_x_5) ;  /* 0xfffffffc004c1947 */ /* 0x000fee000383ffff */
.L_x_4:
[----:B------:R-:W-:Y:S05]  /*06b0*/  @!P0 BRA `(.L_x_6) ;  /* 0x0000000000a88947 */ /* 0x000fea0003800000 */
[----:B------:R-:W-:Y:S02]  /*06c0*/  ISETP.NE.AND P1, PT, R12, 0x1, PT ;  /* 0x000000010c00780c */ /* 0x000fe40003f25270 */
[----:B------:R-:W-:-:S11]  /*06d0*/  LOP3.LUT P0, RZ, R2, 0x4, RZ, 0xc0, !PT ;  /* 0x0000000402ff7812 */ /* 0x000fd6000780c0ff */
[----:B------:R-:W-:Y:S05]  /*06e0*/  @!P1 BRA `(.L_x_7) ;  /* 0x0000000000609947 */ /* 0x000fea0003800000 */
[----:B------:R-:W-:-:S05]  /*06f0*/  IMAD.WIDE.U32 R22, R4, 0x4, R6 ;  /* 0x0000000404167825 */ /* 0x000fca00078e0006 */
[----:B------:R-:W2:Y:S01]  /*0700*/  LDG.E R12, desc[UR8][R22.64] ;  /* 0x00000008160c7981 */ /* 0x000ea2000c1e1900 */
[----:B------:R-:W-:Y:S01]  /*0710*/  MOV R8, 0x400 ;  /* 0x0000040000087802 */ /* 0x000fe20000000f00 */
[----:B------:R-:W0:Y:S02]  /*0720*/  S2R R9, SR_CgaCtaId ;  /* 0x0000000000097919 */ /* 0x000e240000008800 */
[----:B------:R-:W3:Y:S04]  /*0730*/  LDG.E R13, desc[UR8][R22.64+0x4] ;  /* 0x00000408160d7981 */ /* 0x000ee8000c1e1900 */
[----:B------:R-:W4:Y:S04]  /*0740*/  LDG.E R24, desc[UR8][R22.64+0x8] ;  /* 0x0000080816187981 */ /* 0x000f28000c1e1900 */
[----:B------:R-:W5:Y:S04]  /*0750*/  LDG.E R26, desc[UR8][R22.64+0xc] ;  /* 0x00000c08161a7981 */ /* 0x000f68000c1e1900 */
[----:B------:R-:W5:Y:S04]  /*0760*/  LDG.E R28, desc[UR8][R22.64+0x10] ;  /* 0x00001008161c7981 */ /* 0x000f68000c1e1900 */
[----:B------:R-:W5:Y:S04]  /*0770*/  LDG.E R25, desc[UR8][R22.64+0x18] ;  /* 0x0000180816197981 */ /* 0x000f68000c1e1900 */
[----:B------:R-:W5:Y:S01]  /*0780*/  LDG.E R30, desc[UR8][R22.64+0x1c] ;  /* 0x00001c08161e7981 */ /* 0x000f62000c1e1900 */
[----:B0-----:R-:W-:-:S04]  /*0790*/  LEA R9, R9, R8, 0x18 ;  /* 0x0000000809097211 */ /* 0x001fc800078ec0ff */
[----:B------:R-:W-:-:S05]  /*07a0*/  LEA R27, R4, R9, 0x2 ;  /* 0x00000009041b7211 */ /* 0x000fca00078e10ff */
[----:B------:R-:W2:Y:S02]  /*07b0*/  LDS.128 R8, [R27] ;  /* 0x000000001b087984 */ /* 0x000ea40000000c00 */
[----:B--2---:R-:W-:Y:S02]  /*07c0*/  FFMA R19, R12, R8, R19 ;  /* 0x000000080c137223 */ /* 0x004fe40000000013 */
[----:B------:R-:W2:Y:S01]  /*07d0*/  LDG.E R8, desc[UR8][R22.64+0x14] ;  /* 0x0000140816087981 */ /* 0x000ea2000c1e1900 */
[----:B---3--:R-:W-:-:S03]  /*07e0*/  FFMA R20, R9, R13, R20 ;  /* 0x0000000d09147223 */ /* 0x008fc60000000014 */
[----:B------:R-:W0:Y:S01]  /*07f0*/  LDS.128 R12, [R27+0x10] ;  /* 0x000010001b0c7984 */ /* 0x000e220000000c00 */
[----:B----4-:R-:W-:Y:S01]  /*0800*/  FFMA R21, R10, R24, R21 ;  /* 0x000000180a157223 */ /* 0x010fe20000000015 */
[----:B-----5:R-:W-:Y:S01]  /*0810*/  FFMA R18, R11, R26, R18 ;  /* 0x0000001a0b127223 */ /* 0x020fe20000000012 */
[----:B------:R-:W-:Y:S01]  /*0820*/  IADD3 R4, PT, PT, R4, 0x8, RZ ;  /* 0x0000000804047810 */ /* 0x000fe20007ffe0ff */
[----:B0-----:R-:W-:Y:S01]  /*0830*/  FFMA R19, R28, R12, R19 ;  /* 0x0000000c1c137223 */ /* 0x001fe20000000013 */
[----:B------:R-:W-:Y:S01]  /*0840*/  FFMA R21, R14, R25, R21 ;  /* 0x000000190e157223 */ /* 0x000fe20000000015 */
[----:B------:R-:W-:Y:S01]  /*0850*/  FFMA R18, R15, R30, R18 ;  /* 0x0000001e0f127223 */ /* 0x000fe20000000012 */
[----:B--2---:R-:W-:-:S07]  /*0860*/  FFMA R20, R13, R8, R20 ;  /* 0x000000080d147223 */ /* 0x004fce0000000014 */
.L_x_7:
[----:B------:R-:W-:Y:S05]  /*0870*/  @P0 BRA `(.L_x_6) ;  /* 0x0000000000380947 */ /* 0x000fea0003800000 */
[----:B------:R-:W-:-:S05]  /*0880*/  IMAD.WIDE.U32 R12, R4, 0x4, R6 ;  /* 0x00000004040c7825 */ /* 0x000fca00078e0006 */
[----:B------:R-:W2:Y:S04]  /*0890*/  LDG.E R14, desc[UR8][R12.64] ;  /* 0x000000080c0e7981 */ /* 0x000ea8000c1e1900 */
[----:B------:R-:W3:Y:S04]  /*08a0*/  LDG.E R15, desc[UR8][R12.64+0x4] ;  /* 0x000004080c0f7981 */ /* 0x000ee8000c1e1900 */
[----:B------:R-:W4:Y:S04]  /*08b0*/  LDG.E R22, desc[UR8][R12.64+0x8] ;  /* 0x000008080c167981 */ /* 0x000f28000c1e1900 */
[----:B------:R-:W5:Y:S01]  /*08c0*/  LDG.E R23, desc[UR8][R12.64+0xc] ;  /* 0x00000c080c177981 */ /* 0x000f62000c1e1900 */
[----:B------:R-:W-:Y:S01]  /*08d0*/  MOV R8, 0x400 ;  /* 0x0000040000087802 */ /* 0x000fe20000000f00 */
[----:B------:R-:W0:Y:S03]  /*08e0*/  S2R R9, SR_CgaCtaId ;  /* 0x0000000000097919 */ /* 0x000e260000008800 */
[----:B0-----:R-:W-:-:S05]  /*08f0*/  LEA R9, R9, R8, 0x18 ;  /* 0x0000000809097211 */ /* 0x001fca00078ec0ff */
[----:B------:R-:W-:-:S06]  /*0900*/  IMAD R8, R4, 0x4, R9 ;  /* 0x0000000404087824 */ /* 0x000fcc00078e0209 */
[----:B------:R-:W2:Y:S02]  /*0910*/  LDS.128 R8, [R8] ;  /* 0x0000000008087984 */ /* 0x000ea40000000c00 */
[----:B--2---:R-:W-:Y:S01]  /*0920*/  FFMA R19, R14, R8, R19 ;  /* 0x000000080e137223 */ /* 0x004fe20000000013 */
[----:B---3--:R-:W-:Y:S01]  /*0930*/  FFMA R20, R9, R15, R20 ;  /* 0x0000000f09147223 */ /* 0x008fe20000000014 */
[----:B----4-:R-:W-:Y:S01]  /*0940*/  FFMA R21, R10, R22, R21 ;  /* 0x000000160a157223 */ /* 0x010fe20000000015 */
[----:B-----5:R-:W-:-:S07]  /*0950*/  FFMA R18, R11, R23, R18 ;  /* 0x000000170b127223 */ /* 0x020fce0000000012 */
.L_x_6:
[----:B------:R-:W-:Y:S01]  /*0960*/  FADD R20, R19, R20 ;  /* 0x0000001413147221 */ /* 0x000fe20000000000 */
[----:B------:R-:W-:-:S03]  /*0970*/  LOP3.LUT R2, R2, 0xfffffffc, RZ, 0xc0, !PT ;  /* 0xfffffffc02027812 */ /* 0x000fc600078ec0ff */
[----:B------:R-:W-:Y:S01]  /*0980*/  FADD R21, R20, R21 ;  /* 0x0000001514157221 */ /* 0x000fe20000000000 */
[----:B------:R-:W-:-:S03]  /*0990*/  IADD3 R19, PT, PT, R2, 0x4, RZ ;  /* 0x0000000402137810 */ /* 0x000fc60007ffe0ff */
[----:B------:R-:W-:-:S07]  /*09a0*/  FADD R21, R21, R18 ;  /* 0x0000001215157221 */ /* 0x000fce0000000000 */
.L_x_3:
[----:B------:R-:W-:-:S13]  /*09b0*/  ISETP.GE.AND P0, PT, R19, R5, PT ;  /* 0x000000051300720c */ /* 0x000fda0003f06270 */
[----:B------:R-:W-:Y:S05]  /*09c0*/  @P0 BRA `(.L_x_8) ;  /* 0x0000000800040947 */ /* 0x000fea0003800000 */
[C---:B------:R-:W-:Y:S01]  /*09d0*/  IMAD.IADD R4, R19.reuse, 0x1, -R5 ;  /* 0x0000000113047824 */ /* 0x040fe200078e0a05 */
[----:B------:R-:W-:-:S04]  /*09e0*/  IADD3 R2, PT, PT, -R19, R5, RZ ;  /* 0x0000000513027210 */ /* 0x000fc80007ffe1ff */
[----:B------:R-:W-:Y:S02]  /*09f0*/  ISETP.GT.U32.AND P1, PT, R4, -0x10, PT ;  /* 0xfffffff00400780c */ /* 0x000fe40003f24070 */
[----:B------:R-:W-:-:S04]  /*0a00*/  LOP3.LUT R5, R2, 0xf, RZ, 0xc0, !PT ;  /* 0x0000000f02057812 */ /* 0x000fc800078ec0ff */
[----:B------:R-:W-:-:S07]  /*0a10*/  ISETP.NE.AND P0, PT, R5, RZ, PT ;  /* 0x000000ff0500720c */ /* 0x000fce0003f05270 */
[----:B------:R-:W-:Y:S06]  /*0a20*/  @P1 BRA `(.L_x_9) ;  /* 0x0000000000d81947 */ /* 0x000fec0003800000 */
[----:B------:R-:W0:Y:S01]  /*0a30*/  S2R R11, SR_CgaCtaId ;  /* 0x00000000000b7919 */ /* 0x000e220000008800 */
[----:B------:R-:W-:Y:S01]  /*0a40*/  IMAD.WIDE.U32 R8, R19, 0x4, R16 ;  /* 0x0000000413087825 */ /* 0x000fe200078e0010 */
[----:B------:R-:W-:Y:S02]  /*0a50*/  MOV R4, 0x400 ;  /* 0x0000040000047802 */ /* 0x000fe40000000f00 */
[----:B------:R-:W-:Y:S02]  /*0a60*/  LOP3.LUT R18, R2, 0xfffffff0, RZ, 0xc0, !PT ;  /* 0xfffffff002127812 */ /* 0x000fe400078ec0ff */
[----:B------:R-:W-:Y:S02]  /*0a70*/  IADD3 R30, P1, PT, R8, UR10, RZ ;  /* 0x0000000a081e7c10 */ /* 0x000fe4000ff3e0ff */
[----:B------:R-:W-:Y:S02]  /*0a80*/  IADD3 R18, PT, PT, -R18, RZ, RZ ;  /* 0x000000ff12127210 */ /* 0x000fe40007ffe1ff */
[----:B------:R-:W-:-:S04]  /*0a90*/  IADD3 R30, P2, PT, R30, 0x20, RZ ;  /* 0x000000201e1e7810 */ /* 0x000fc80007f5e0ff */
[----:B------:R-:W-:Y:S02]  /*0aa0*/  IADD3.X R31, PT, PT, RZ, UR11, R9, P2, P1 ;  /* 0x0000000bff1f7c10 */ /* 0x000fe400097e2409 */
[----:B0-----:R-:W-:-:S04]  /*0ab0*/  LEA R4, R11, R4, 0x18 ;  /* 0x000000040b047211 */ /* 0x001fc800078ec0ff */
[----:B------:R-:W-:-:S05]  /*0ac0*/  LEA R4, R19, R4, 0x2 ;  /* 0x0000000413047211 */ /* 0x000fca00078e10ff */
[----:B------:R-:W-:-:S07]  /*0ad0*/  VIADD R4, R4, 0x20 ;  /* 0x0000002004047836 */ /* 0x000fce0000000000 */
.L_x_10:
[----:B------:R-:W2:Y:S04]  /*0ae0*/  LDG.E R12, desc[UR8][R30.64+-0x20] ;  /* 0xffffe0081e0c7981 */ /* 0x000ea8000c1e1900 */
[----:B------:R-:W3:Y:S04]  /*0af0*/  LDG.E R13, desc[UR8][R30.64+-0x1c] ;  /* 0xffffe4081e0d7981 */ /* 0x000ee8000c1e1900 */
[----:B------:R-:W4:Y:S04]  /*0b00*/  LDG.E R14, desc[UR8][R30.64+-0x18] ;  /* 0xffffe8081e0e7981 */ /* 0x000f28000c1e1900 */
[----:B------:R-:W5:Y:S04]  /*0b10*/  LDG.E R20, desc[UR8][R30.64+-0x14] ;  /* 0xffffec081e147981 */ /* 0x000f68000c1e1900 */
[----:B------:R-:W5:Y:S04]  /*0b20*/  LDG.E R23, desc[UR8][R30.64+-0x10] ;  /* 0xfffff0081e177981 */ /* 0x000f68000c1e1900 */
[----:B------:R-:W5:Y:S04]  /*0b30*/  LDG.E R22, desc[UR8][R30.64+-0xc] ;  /* 0xfffff4081e167981 */ /* 0x000f68000c1e1900 */
[----:B------:R-:W2:Y:S04]  /*0b40*/  LDS.128 R8, [R4+-0x20] ;  /* 0xffffe00004087984 */ /* 0x000ea80000000c00 */
[----:B------:R-:W5:Y:S04]  /*0b50*/  LDG.E R29, desc[UR8][R30.64+-0x8] ;  /* 0xfffff8081e1d7981 */ /* 0x000f68000c1e1900 */
[----:B------:R-:W5:Y:S04]  /*0b60*/  LDG.E R28, desc[UR8][R30.64+-0x4] ;  /* 0xfffffc081e1c7981 */ /* 0x000f68000c1e1900 */
[----:B------:R-:W5:Y:S04]  /*0b70*/  LDG.E R25, desc[UR8][R30.64] ;  /* 0x000000081e197981 */ /* 0x000f68000c1e1900 */
[----:B------:R-:W5:Y:S04]  /*0b80*/  LDG.E R26, desc[UR8][R30.64+0x4] ;  /* 0x000004081e1a7981 */ /* 0x000f68000c1e1900 */
[----:B------:R-:W5:Y:S04]  /*0b90*/  LDG.E R27, desc[UR8][R30.64+0x18] ;  /* 0x000018081e1b7981 */ /* 0x000f68000c1e1900 */
[----:B------:R-:W5:Y:S01]  /*0ba0*/  LDG.E R24, desc[UR8][R30.64+0x1c] ;  /* 0x00001c081e187981 */ /* 0x000f62000c1e1900 */
[----:B--2---:R-:W-:-:S03]  /*0bb0*/  FFMA R8, R12, R8, R21 ;  /* 0x000000080c087223 */ /* 0x004fc60000000015 */
[----:B------:R-:W2:Y:S01]  /*0bc0*/  LDG.E R21, desc[UR8][R30.64+0x8] ;  /* 0x000008081e157981 */ /* 0x000ea2000c1e1900 */
[----:B---3--:R-:W-:-:S04]  /*0bd0*/  FFMA R9, R13, R9, R8 ;  /* 0x000000090d097223 */ /* 0x008fc80000000008 */
[----:B----4-:R-:W-:Y:S02]  /*0be0*/  FFMA R9, R14, R10, R9 ;  /* 0x0000000a0e097223 */ /* 0x010fe40000000009 */
[----:B------:R-:W0:Y:S02]  /*0bf0*/  LDS.128 R12, [R4+-0x10] ;  /* 0xfffff000040c7984 */ /* 0x000e240000000c00 */
[----:B-----5:R-:W-:Y:S02]  /*0c00*/  FFMA R8, R20, R11, R9 ;  /* 0x0000000b14087223 */ /* 0x020fe40000000009 */
[----:B------:R-:W3:Y:S02]  /*0c10*/  LDG.E R20, desc[UR8][R30.64+0xc] ;  /* 0x00000c081e147981 */ /* 0x000ee4000c1e1900 */
[----:B0-----:R-:W-:Y:S02]  /*0c20*/  FFMA R9, R23, R12, R8 ;  /* 0x0000000c17097223 */ /* 0x001fe40000000008 */
[----:B------:R-:W4:Y:S02]  /*0c30*/  LDG.E R23, desc[UR8][R30.64+0x10] ;  /* 0x000010081e177981 */ /* 0x000f24000c1e1900 */
[----:B------:R-:W-:-:S02]  /*0c40*/  FFMA R8, R22, R13, R9 ;  /* 0x0000000d16087223 */ /* 0x000fc40000000009 */
[----:B------:R0:W5:Y:S02]  /*0c50*/  LDG.E R22, desc[UR8][R30.64+0x14] ;  /* 0x000014081e167981 */ /* 0x000164000c1e1900 */
[----:B------:R-:W-:Y:S02]  /*0c60*/  FFMA R29, R29, R14, R8 ;  /* 0x0000000e1d1d7223 */ /* 0x000fe40000000008 */
[----:B------:R-:W1:Y:S02]  /*0c70*/  LDS.128 R8, [R4] ;  /* 0x0000000004087984 */ /* 0x000e640000000c00 */
[----:B------:R-:W-:Y:S02]  /*0c80*/  FFMA R28, R28, R15, R29 ;  /* 0x0000000f1c1c7223 */ /* 0x000fe4000000001d */
[----:B------:R1:W4:Y:S01]  /*0c90*/  LDS.128 R12, [R4+0x10] ;  /* 0x00001000040c7984 */ /* 0x0003220000000c00 */
[----:B------:R-:W-:-:S04]  /*0ca0*/  IADD3 R18, PT, PT, R18, 0x10, RZ ;  /* 0x0000001012127810 */ /* 0x000fc80007ffe0ff */
[----:B------:R-:W-:Y:S02]  /*0cb0*/  ISETP.NE.AND P1, PT, R18, RZ, PT ;  /* 0x000000ff1200720c */ /* 0x000fe40003f25270 */
[----:B0-----:R-:W-:Y:S01]  /*0cc0*/  IADD3 R30, P2, PT, R30, 0x40, RZ ;  /* 0x000000401e1e7810 */ /* 0x001fe20007f5e0ff */
[----:B------:R-:W-:Y:S02]  /*0cd0*/  VIADD R19, R19, 0x10 ;  /* 0x0000001013137836 */ /* 0x000fe40000000000 */
[----:B-1----:R-:W-:-:S04]  /*0ce0*/  FFMA R25, R25, R8, R28 ;  /* 0x0000000819197223 */ /* 0x002fc8000000001c */
[----:B------:R-:W-:Y:S01]  /*0cf0*/  FFMA R26, R26, R9, R25 ;  /* 0x000000091a1a7223 */ /* 0x000fe20000000019 */
[----:B------:R-:W-:Y:S02]  /*0d00*/  IADD3.X R31, PT, PT, RZ, R31, RZ, P2, !PT ;  /* 0x0000001fff1f7210 */ /* 0x000fe400017fe4ff */
[----:B------:R-:W-:Y:S01]  /*0d10*/  IADD3 R4, PT, PT, R4, 0x40, RZ ;  /* 0x0000004004047810 */ /* 0x000fe20007ffe0ff */
[----:B--2---:R-:W-:-:S04]  /*0d20*/  FFMA R21, R21, R10, R26 ;  /* 0x0000000a15157223 */ /* 0x004fc8000000001a */
[----:B---3--:R-:W-:-:S04]  /*0d30*/  FFMA R20, R20, R11, R21 ;  /* 0x0000000b14147223 */ /* 0x008fc80000000015 */
[----:B----4-:R-:W-:-:S04]  /*0d40*/  FFMA R23, R23, R12, R20 ;  /* 0x0000000c17177223 */ /* 0x010fc80000000014 */
[----:B-----5:R-:W-:-:S04]  /*0d50*/  FFMA R22, R22, R13, R23 ;  /* 0x0000000d16167223 */ /* 0x020fc80000000017 */
[----:B------:R-:W-:-:S04]  /*0d60*/  FFMA R27, R27, R14, R22 ;  /* 0x0000000e1b1b7223 */ /* 0x000fc80000000016 */
[----:B------:R-:W-:Y:S01]  /*0d70*/  FFMA R21, R24, R15, R27 ;  /* 0x0000000f18157223 */ /* 0x000fe2000000001b */
[----:B------:R-:W-:Y:S06]  /*0d80*/  @P1 BRA `(.L_x_10) ;  /* 0xfffffffc00541947 */ /* 0x000fec000383ffff */
.L_x_9:
[----:B------:R-:W-:Y:S05]  /*0d90*/  @!P0 BRA `(.L_x_8) ;  /* 0x0000000400108947 */ /* 0x000fea0003800000 */
[----:B------:R-:W-:Y:S02]  /*0da0*/  ISETP.GE.U32.AND P0, PT, R5, 0x8, PT ;  /* 0x000000080500780c */ /* 0x000fe40003f06070 */
[----:B------:R-:W-:-:S04]  /*0db0*/  LOP3.LUT R28, R2, 0x7, RZ, 0xc0, !PT ;  /* 0x00000007021c7812 */ /* 0x000fc800078ec0ff */
[----:B------:R-:W-:-:S07]  /*0dc0*/  ISETP.NE.AND P1, PT, R28, RZ, PT ;  /* 0x000000ff1c00720c */ /* 0x000fce0003f25270 */
[----:B------:R-:W-:Y:S06]  /*0dd0*/  @!P0 BRA `(.L_x_11) ;  /* 0x0000000000608947 */ /* 0x000fec0003800000 */
[----:B------:R-:W-:-:S05]  /*0de0*/  IMAD.WIDE.U32 R4, R19, 0x4, R6 ;  /* 0x0000000413047825 */ /* 0x000fca00078e0006 */
[----:B------:R-:W2:Y:S04]  /*0df0*/  LDG.E R26, desc[UR8][R4.64] ;  /* 0x00000008041a7981 */ /* 0x000ea8000c1e1900 */
[----:B------:R-:W3:Y:S04]  /*0e00*/  LDG.E R24, desc[UR8][R4.64+0x4] ;  /* 0x0000040804187981 */ /* 0x000ee8000c1e1900 */
[----:B------:R-:W4:Y:S04]  /*0e10*/  LDG.E R27, desc[UR8][R4.64+0x8] ;  /* 0x00000808041b7981 */ /* 0x000f28000c1e1900 */
[----:B------:R-:W5:Y:S04]  /*0e20*/  LDG.E R20, desc[UR8][R4.64+0xc] ;  /* 0x00000c0804147981 */ /* 0x000f68000c1e1900 */
[----:B------:R-:W5:Y:S04]  /*0e30*/  LDG.E R25, desc[UR8][R4.64+0x10] ;  /* 0x0000100804197981 */ /* 0x000f68000c1e1900 */
[----:B------:R-:W5:Y:S04]  /*0e40*/  LDG.E R18, desc[UR8][R4.64+0x14] ;  /* 0x0000140804127981 */ /* 0x000f68000c1e1900 */
[----:B------:R-:W5:Y:S04]  /*0e50*/  LDG.E R23, desc[UR8][R4.64+0x18] ;  /* 0x0000180804177981 */ /* 0x000f68000c1e1900 */
[----:B------:R-:W5:Y:S01]  /*0e60*/  LDG.E R22, desc[UR8][R4.64+0x1c] ;  /* 0x00001c0804167981 */ /* 0x000f62000c1e1900 */
[----:B------:R-:W-:Y:S01]  /*0e70*/  MOV R8, 0x400 ;  /* 0x0000040000087802 */ /* 0x000fe20000000f00 */
[----:B------:R-:W0:Y:S03]  /*0e80*/  S2R R9, SR_CgaCtaId ;  /* 0x0000000000097919 */ /* 0x000e260000008800 */
[----:B0-----:R-:W-:-:S04]  /*0e90*/  LEA R8, R9, R8, 0x18 ;  /* 0x0000000809087211 */ /* 0x001fc800078ec0ff */
[C---:B------:R-:W-:Y:S01]  /*0ea0*/  LEA R29, R19.reuse, R8, 0x2 ;  /* 0x00000008131d7211 */ /* 0x040fe200078e10ff */
[----:B------:R-:W-:-:S04]  /*0eb0*/  VIADD R19, R19, 0x8 ;  /* 0x0000000813137836 */ /* 0x000fc80000000000 */
[----:B------:R-:W2:Y:S04]  /*0ec0*/  LDS.128 R8, [R29] ;  /* 0x000000001d087984 */ /* 0x000ea80000000c00 */
[----:B------:R-:W0:Y:S01]  /*0ed0*/  LDS.128 R12, [R29+0x10] ;  /* 0x000010001d0c7984 */ /* 0x000e220000000c00 */
[----:B--2---:R-:W-:-:S04]  /*0ee0*/  FFMA R21, R26, R8, R21 ;  /* 0x000000081a157223 */ /* 0x004fc80000000015 */
[----:B---3--:R-:W-:-:S04]  /*0ef0*/  FFMA R24, R24, R9, R21 ;  /* 0x0000000918187223 */ /* 0x008fc80000000015 */
[----:B----4-:R-:W-:-:S04]  /*0f00*/  FFMA R27, R27, R10, R24 ;  /* 0x0000000a1b1b7223 */ /* 0x010fc80000000018 */
[----:B-----5:R-:W-:-:S04]  /*0f10*/  FFMA R20, R20, R11, R27 ;  /* 0x0000000b14147223 */ /* 0x020fc8000000001b */
[----:B0-----:R-:W-:-:S04]  /*0f20*/  FFMA R25, R25, R12, R20 ;  /* 0x0000000c19197223 */ /* 0x001fc80000000014 */
[----:B------:R-:W-:-:S04]  /*0f30*/  FFMA R18, R18, R13, R25 ;  /* 0x0000000d12127223 */ /* 0x000fc80000000019 */
[----:B------:R-:W-:-:S04]  /*0f40*/  FFMA R23, R23, R14, R18 ;  /* 0x0000000e17177223 */ /* 0x000fc80000000012 */
[----:B------:R-:W-:-:S07]  /*0f50*/  FFMA R21, R22, R15, R23 ;  /* 0x0000000f16157223 */ /* 0x000fce0000000017 */
.L_x_11:
        /* <DEDUP_REMOVED lines=9> */
[----:B------:R-:W5:Y:S01]  /*0ff0*/  LDG.E R13, desc[UR8][R8.64+0xc] ;  /* 0x00000c08080d7981 */ /* 0x000f62000c1e1900 */
[----:B------:R-:W-:Y:S01]  /*1000*/  MOV R4, 0x400 ;  /* 0x0000040000047802 */ /* 0x000fe20000000f00 */
[----:B------:R-:W0:Y:S03]  /*1010*/  S2R R5, SR_CgaCtaId ;  /* 0x0000000000057919 */ /* 0x000e260000008800 */
[----:B0-----:R-:W-:-:S04]  /*1020*/  LEA R4, R5, R4, 0x18 ;  /* 0x0000000405047211 */ /* 0x001fc800078ec0ff */
[C---:B------:R-:W-:Y:S02]  /*1030*/  LEA R4, R19.reuse, R4, 0x2 ;  /* 0x0000000413047211 */ /* 0x040fe400078e10ff */
[----:B------:R-:W-:-:S04]  /*1040*/  IADD3 R19, PT, PT, R19, 0x4, RZ ;  /* 0x0000000413137810 */ /* 0x000fc80007ffe0ff */
[----:B------:R-:W2:Y:S02]  /*1050*/  LDS.128 R4, [R4] ;  /* 0x0000000004047984 */ /* 0x000ea40000000c00 */
[----:B--2---:R-:W-:-:S04]  /*1060*/  FFMA R10, R10, R4, R21 ;  /* 0x000000040a0a7223 */ /* 0x004fc80000000015 */
[----:B---3--:R-:W-:-:S04]  /*1070*/  FFMA R5, R11, R5, R10 ;  /* 0x000000050b057223 */ /* 0x008fc8000000000a */
[----:B----4-:R-:W-:-:S04]  /*1080*/  FFMA R6, R12, R6, R5 ;  /* 0x000000060c067223 */ /* 0x010fc80000000005 */
[----:B-----5:R-:W-:-:S07]  /*1090*/  FFMA R21, R13, R7, R6 ;  /* 0x000000070d157223 */ /* 0x020fce0000000006 */
.L_x_12:
[----:B------:R-:W-:Y:S05]  /*10a0*/  @!P1 BRA `(.L_x_8) ;  /* 0x00000000004c9947 */ /* 0x000fea0003800000 */
[----:B------:R-:W0:Y:S01]  /*10b0*/  S2R R5, SR_CgaCtaId ;  /* 0x0000000000057919 */ /* 0x000e220000008800 */
[----:B------:R-:W-:Y:S01]  /*10c0*/  IMAD.WIDE.U32 R16, R19, 0x4, R16 ;  /* 0x0000000413107825 */ /* 0x000fe200078e0010 */
[----:B------:R-:W-:-:S03]  /*10d0*/  MOV R4, 0x400 ;  /* 0x0000040000047802 */ /* 0x000fc60000000f00 */
[----:B------:R-:W-:Y:S01]  /*10e0*/  IMAD.MOV R2, RZ, RZ, -R2 ;  /* 0x000000ffff027224 */ /* 0x000fe200078e0a02 */
[----:B------:R-:W-:-:S04]  /*10f0*/  IADD3 R7, P0, PT, R16, UR10, RZ ;  /* 0x0000000a10077c10 */ /* 0x000fc8000ff1e0ff */
[----:B------:R-:W-:Y:S02]  /*1100*/  IADD3.X R16, PT, PT, R17, UR11, RZ, P0, !PT ;  /* 0x0000000b11107c10 */ /* 0x000fe400087fe4ff */
[----:B0-----:R-:W-:-:S04]  /*1110*/  LEA R4, R5, R4, 0x18 ;  /* 0x0000000405047211 */ /* 0x001fc800078ec0ff */
[----:B------:R-:W-:-:S07]  /*1120*/  LEA R19, R19, R4, 0x2 ;  /* 0x0000000413137211 */ /* 0x000fce00078e10ff */
.L_x_13:
[----:B------:R-:W-:Y:S01]  /*1130*/  MOV R4, R7 ;  /* 0x0000000700047202 */ /* 0x000fe20000000f00 */
[----:B------:R-:W-:Y:S01]  /*1140*/  IMAD.MOV.U32 R5, RZ, RZ, R16 ;  /* 0x000000ffff057224 */ /* 0x000fe200078e0010 */
[----:B------:R0:W1:Y:S04]  /*1150*/  LDS R6, [R19] ;  /* 0x0000000013067984 */ /* 0x0000680000000800 */
[----:B------:R-:W1:Y:S01]  /*1160*/  LDG.E R4, desc[UR8][R4.64] ;  /* 0x0000000804047981 */ /* 0x000e62000c1e1900 */
[----:B------:R-:W-:Y:S02]  /*1170*/  IADD3 R2, PT, PT, R2, 0x1, RZ ;  /* 0x0000000102027810 */ /* 0x000fe40007ffe0ff */
[----:B------:R-:W-:Y:S02]  /*1180*/  IADD3 R7, P1, PT, R7, 0x4, RZ ;  /* 0x0000000407077810 */ /* 0x000fe40007f3e0ff */
[----:B------:R-:W-:-:S02]  /*1190*/  ISETP.NE.AND P0, PT, R2, RZ, PT ;  /* 0x000000ff0200720c */ /* 0x000fc40003f05270 */
[----:B0-----:R-:W-:Y:S02]  /*11a0*/  IADD3 R19, PT, PT, R19, 0x4, RZ ;  /* 0x0000000413137810 */ /* 0x001fe40007ffe0ff */
[----:B------:R-:W-:Y:S01]  /*11b0*/  IADD3.X R16, PT, PT, RZ, R16, RZ, P1, !PT ;  /* 0x00000010ff107210 */ /* 0x000fe20000ffe4ff */
[----:B-1----:R-:W-:-:S08]  /*11c0*/  FFMA R21, R4, R6, R21 ;  /* 0x0000000604157223 */ /* 0x002fd00000000015 */
[----:B------:R-:W-:Y:S05]  /*11d0*/  @P0 BRA `(.L_x_13) ;  /* 0xfffffffc00d40947 */ /* 0x000fea000383ffff */
.L_x_8:
[----:B------:R-:W0:Y:S01]  /*11e0*/  LDC.64 R4, c[0x0][0x390] ;  /* 0x0000e400ff047b82 */ /* 0x000e220000000a00 */
[----:B------:R-:W-:Y:S02]  /*11f0*/  IMAD R3, R3, UR6, R0 ;  /* 0x0000000603037c24 */ /* 0x000fe4000f8e0200 */
[----:B------:R-:W-:Y:S02]  /*1200*/  FADD R21, -R21, -RZ ;  /* 0x800000ff15157221 */ /* 0x000fe40000000100 */
[----:B0-----:R-:W-:-:S05]  /*1210*/  IMAD.WIDE R2, R3, 0x4, R4 ;  /* 0x0000000403027825 */ /* 0x001fca00078e0204 */
[----:B------:R-:W-:Y:S01]  /*1220*/  STG.E desc[UR8][R2.64], R21 ;  /* 0x0000001502007986 */ /* 0x000fe2000c101908 */
[----:B------:R-:W-:Y:S05]  /*1230*/  EXIT ;  /* 0x000000000000794d */ /* 0x000fea0003800000 */
.L_x_14:
[----:B------:R-:W-:-:S00]  /*1240*/  BRA `(.L_x_14) ;  /* 0xfffffffc00fc7947 */ /* 0x000fc0000383ffff */
[----:B------:R-:W-:-:S00]  /*1250*/  NOP ;  /* 0x0000000000007918 */ /* 0x000fc00000000000 */
        /* <DEDUP_REMOVED lines=10> */
.L_x_27:


//--------------------- .text.innerProductBatch   --------------------------
	.section	.text.innerProductBatch,"ax",@progbits
	.align	128
        .global         innerProductBatch
        .type           innerProductBatch,@function
        .size           innerProductBatch,(.L_x_28 - innerProductBatch)
        .other          innerProductBatch,@"STO_CUDA_ENTRY STV_DEFAULT"
innerProductBatch:
.text.innerProductBatch:
[----:B------:R-:W-:Y:S01]  /*0000*/  LDC R1, c[0x0][0x37c] ;  /* 0x0000df00ff017b82 */ /* 0x000fe20000000800 */
[----:B------:R-:W0:Y:S07]  /*0010*/  S2R R0, SR_TID.X ;  /* 0x0000000000007919 */ /* 0x000e2e0000002100 */
[----:B------:R-:W0:Y:S08]  /*0020*/  S2UR UR4, SR_CTAID.X ;  /* 0x00000000000479c3 */ /* 0x000e300000002500 */
[----:B------:R-:W0:Y:S08]  /*0030*/  LDC R13, c[0x0][0x360] ;  /* 0x0000d800ff0d7b82 */ /* 0x000e300000000800 */
[----:B------:R-:W1:Y:S08]  /*0040*/  S2UR UR5, SR_CTAID.Y ;  /* 0x00000000000579c3 */ /* 0x000e700000002600 */
[----:B------:R-:W1:Y:S01]  /*0050*/  LDC.64 R6, c[0x0][0x398] ;  /* 0x0000e600ff067b82 */ /* 0x000e620000000a00 */
[----:B0-----:R-:W-:Y:S01]  /*0060*/  IMAD R13, R13, UR4, R0 ;  /* 0x000000040d0d7c24 */ /* 0x001fe2000f8e0200 */
[----:B-1----:R-:W-:-:S04]  /*0070*/  ISETP.LE.AND P0, PT, R7, UR5, PT ;  /* 0x0000000507007c0c */ /* 0x002fc8000bf03270 */
[----:B------:R-:W-:-:S13]  /*0080*/  ISETP.GE.OR P0, PT, R13, R6, P0 ;  /* 0x000000060d00720c */ /* 0x000fda0000706670 */
[----:B------:R-:W-:Y:S05]  /*0090*/  @P0 EXIT ;  /* 0x000000000000094d */ /* 0x000fea0003800000 */
[----:B------:R-:W0:Y:S01]  /*00a0*/  LDC R12, c[0x0][0x3a0] ;  /* 0x0000e800ff0c7b82 */ /* 0x000e220000000800 */
[----:B------:R-:W1:Y:S01]  /*00b0*/  LDCU.64 UR6, c[0x0][0x358] ;  /* 0x00006b00ff0677ac */ /* 0x000e620008000a00 */
[----:B------:R-:W-:Y:S01]  /*00c0*/  HFMA2 R16, -RZ, RZ, 0, 0 ;  /* 0x00000000ff107431 */ /* 0x000fe200000001ff */
[----:B------:R-:W-:-:S05]  /*00d0*/  MOV R15, RZ ;  /* 0x000000ff000f7202 */ /* 0x000fca0000000f00 */
[----:B------:R-:W2:Y:S08]  /*00e0*/  LDC.64 R4, c[0x0][0x380] ;  /* 0x0000e000ff047b82 */ /* 0x000eb00000000a00 */
[----:B------:R-:W3:Y:S01]  /*00f0*/  LDC.64 R2, c[0x0][0x388] ;  /* 0x0000e200ff027b82 */ /* 0x000ee20000000a00 */
[----:B0-----:R-:W-:Y:S01]  /*0100*/  ISETP.GE.AND P0, PT, R12, 0x4, PT ;  /* 0x000000040c00780c */ /* 0x001fe20003f06270 */
[----:B------:R-:W-:-:S02]  /*0110*/  IMAD R7, R13, R12, RZ ;  /* 0x0000000c0d077224 */ /* 0x000fc400078e02ff */
[----:B------:R-:W-:Y:S02]  /*0120*/  IMAD R0, R12, UR5, RZ ;  /* 0x000000050c007c24 */ /* 0x000fe4000f8e02ff */
[----:B--2---:R-:W-:-:S04]  /*0130*/  IMAD.WIDE R4, R7, 0x4, R4 ;  /* 0x0000000407047825 */ /* 0x004fc800078e0204 */
[----:B---3--:R-:W-:-:S04]  /*0140*/  IMAD.WIDE R2, R0, 0x4, R2 ;  /* 0x0000000400027825 */ /* 0x008fc800078e0202 */
[----:B-1----:R-:W-:Y:S05]  /*0150*/  @!P0 BRA `(.L_x_15) ;  /* 0x0000000800008947 */ /* 0x002fea0003800000 */
[----:B------:R-:W-:Y:S02]  /*0160*/  IADD3 R15, PT, PT, R12, -0x4, RZ ;  /* 0xfffffffc0c0f7810 */ /* 0x000fe40007ffe0ff */
[----:B------:R-:W-:Y:S02]  /*0170*/  CS2R R16, SRZ ;  /* 0x0000000000107805 */ /* 0x000fe4000001ff00 */
[----:B------:R-:W-:Y:S02]  /*0180*/  MOV R14, RZ ;  /* 0x000000ff000e7202 */ /* 0x000fe40000000f00 */
[C---:B------:R-:W-:Y:S02]  /*0190*/  ISETP.GE.U32.AND P1, PT, R15.reuse, 0xc, PT ;  /* 0x0000000c0f00780c */ /* 0x040fe40003f26070 */
[----:B------:R-:W-:Y:S02]  /*01a0*/  LEA.HI R8, R15, 0x1, RZ, 0x1e ;  /* 0x000000010f087811 */ /* 0x000fe400078ff0ff */
[----:B------:R-:W-:-:S02]  /*01b0*/  MOV R19, RZ ;  /* 0x000000ff00137202 */ /* 0x000fc40000000f00 */
[----:B------:R-:W-:Y:S02]  /*01c0*/  LOP3.LUT P0, R21, R8, 0x3, RZ, 0xc0, !PT ;  /* 0x0000000308157812 */ /* 0x000fe4000780c0ff */
[----:B------:R-:W-:-:S05]  /*01d0*/  MOV R20, RZ ;  /* 0x000000ff00147202 */ /* 0x000fca0000000f00 */
[----:B------:R-:W-:Y:S06]  /*01e0*/  @!P1 BRA `(.L_x_16) ;  /* 0x0000000400109947 */ /* 0x000fec0003800000 */
[----:B------:R-:W-:Y:S01]  /*01f0*/  LOP3.LUT R8, R8, 0x7ffffffc, RZ, 0xc0, !PT ;  /* 0x7ffffffc08087812 */ /* 0x000fe200078ec0ff */
[----:B------:R-:W-:Y:S01]  /*0200*/  HFMA2 R14, -RZ, RZ, 0, 0 ;  /* 0x00000000ff0e7431 */ /* 0x000fe200000001ff */
[----:B------:R-:W-:Y:S02]  /*0210*/  IADD3 R26, P1, PT, R4, 0x20, RZ ;  /* 0x00000020041a7810 */ /* 0x000fe40007f3e0ff */
[----:B------:R-:W-:Y:S02]  /*0220*/  IADD3 R24, P2, PT, R2, 0x20, RZ ;  /* 0x0000002002187810 */ /* 0x000fe40007f5e0ff */
[----:B------:R-:W-:Y:S02]  /*0230*/  MOV R17, RZ ;  /* 0x000000ff00117202 */ /* 0x000fe40000000f00 */
[----:B------:R-:W-:Y:S02]  /*0240*/  IADD3 R18, PT, PT, -R8, RZ, RZ ;  /* 0x000000ff08127210 */ /* 0x000fe40007ffe1ff */
[----:B------:R-:W-:-:S02]  /*0250*/  IADD3.X R27, PT, PT, RZ, R5, RZ, P1, !PT ;  /* 0x00000005ff1b7210 */ /* 0x000fc40000ffe4ff */
[----:B------:R-:W-:-:S07]  /*0260*/  IADD3.X R25, PT, PT, RZ, R3, RZ, P2, !PT ;  /* 0x00000003ff197210 */ /* 0x000fce00017fe4ff */
.L_x_17:
[----:B------:R-:W-:Y:S02]  /*0270*/  MOV R8, R26 ;  /* 0x0000001a00087202 */ /* 0x000fe40000000f00 */
[----:B------:R-:W-:Y:S02]  /*0280*/  MOV R9, R27 ;  /* 0x0000001b00097202 */ /* 0x000fe40000000f00 */
[----:B------:R-:W-:Y:S02]  /*0290*/  MOV R10, R24 ;  /* 0x00000018000a7202 */ /* 0x000fe40000000f00 */
[----:B------:R-:W-:Y:S01]  /*02a0*/  MOV R11, R25 ;  /* 0x00000019000b7202 */ /* 0x000fe20000000f00 */
[----:B------:R-:W2:Y:S04]  /*02b0*/  LDG.E R23, desc[UR6][R8.64+-0x20] ;  /* 0xffffe00608177981 */ /* 0x000ea8000c1e1900 */
[----:B------:R-:W2:Y:S04]  /*02c0*/  LDG.E R22, desc[UR6][R10.64+-0x20] ;  /* 0xffffe0060a167981 */ /* 0x000ea8000c1e1900 */
[----:B------:R-:W3:Y:S04]  /*02d0*/  LDG.E R24, desc[UR6][R8.64+-0x1c] ;  /* 0xffffe40608187981 */ /* 0x000ee8000c1e1900 */
[----:B------:R-:W3:Y:S04]  /*02e0*/  LDG.E R25, desc[UR6][R10.64+-0x1c] ;  /* 0xffffe4060a197981 */ /* 0x000ee8000c1e1900 */
[----:B------:R-:W4:Y:S04]  /*02f0*/  LDG.E R27, desc[UR6][R8.64+0x18] ;  /* 0x00001806081b7981 */ /* 0x000f28000c1e1900 */
[----:B------:R-:W4:Y:S01]  /*0300*/  LDG.E R26, desc[UR6][R10.64+0x18] ;  /* 0x000018060a1a7981 */ /* 0x000f22000c1e1900 */
[----:B--2---:R-:W-:-:S03]  /*0310*/  FFMA R20, R23, R22, R20 ;  /* 0x0000001617147223 */ /* 0x004fc60000000014 */
[----:B------:R-:W2:Y:S04]  /*0320*/  LDG.E R23, desc[UR6][R8.64+-0x18] ;  /* 0xffffe80608177981 */ /* 0x000ea8000c1e1900 */
[----:B------:R-:W2:Y:S01]  /*0330*/  LDG.E R22, desc[UR6][R10.64+-0x18] ;  /* 0xffffe8060a167981 */ /* 0x000ea2000c1e1900 */
[----:B---3--:R-:W-:-:S03]  /*0340*/  FFMA R19, R24, R25, R19 ;  /* 0x0000001918137223 */ /* 0x008fc60000000013 */
[----:B------:R-:W3:Y:S04]  /*0350*/  LDG.E R25, desc[UR6][R8.64+-0x14] ;  /* 0xffffec0608197981 */ /* 0x000ee8000c1e1900 */
[----:B------:R-:W3:Y:S01]  /*0360*/  LDG.E R24, desc[UR6][R10.64+-0x14] ;  /* 0xffffec060a187981 */ /* 0x000ee2000c1e1900 */
        /* <DEDUP_REMOVED lines=30> */
[----:B------:R-:W-:-:S04]  /*0550*/  IADD3 R18, PT, PT, R18, 0x4, RZ ;  /* 0x0000000412127810 */ /* 0x000fc80007ffe0ff */
[----:B------:R-:W-:Y:S01]  /*0560*/  ISETP.NE.AND P1, PT, R18, RZ, PT ;  /* 0x000000ff1200720c */ /* 0x000fe20003f25270 */
[----:B--2---:R-:W-:Y:S02]  /*0570*/  FFMA R20, R23, R22, R20 ;  /* 0x0000001617147223 */ /* 0x004fe40000000014 */
[----:B------:R-:W2:Y:S04]  /*0580*/  LDG.E R23, desc[UR6][R8.64+0x1c] ;  /* 0x00001c0608177981 */ /* 0x000ea8000c1e1900 */
[----:B------:R-:W2:Y:S01]  /*0590*/  LDG.E R22, desc[UR6][R10.64+0x1c] ;  /* 0x00001c060a167981 */ /* 0x000ea2000c1e1900 */
[----:B----4-:R-:W-:Y:S01]  /*05a0*/  FFMA R16, R27, R26, R16 ;  /* 0x0000001a1b107223 */ /* 0x010fe20000000010 */
[----:B---3--:R-:W-:Y:S01]  /*05b0*/  FFMA R19, R24, R25, R19 ;  /* 0x0000001918137223 */ /* 0x008fe20000000013 */
[----:B------:R-:W-:-:S02]  /*05c0*/  IADD3 R26, P2, PT, R8, 0x40, RZ ;  /* 0x00000040081a7810 */ /* 0x000fc40007f5e0ff */
[----:B------:R-:W-:Y:S02]  /*05d0*/  IADD3 R24, P3, PT, R10, 0x40, RZ ;  /* 0x000000400a187810 */ /* 0x000fe40007f7e0ff */
[----:B------:R-:W-:Y:S02]  /*05e0*/  IADD3.X R27, PT, PT, RZ, R9, RZ, P2, !PT ;  /* 0x00000009ff1b7210 */ /* 0x000fe400017fe4ff */
[----:B------:R-:W-:Y:S02]  /*05f0*/  IADD3.X R25, PT, PT, RZ, R11, RZ, P3, !PT ;  /* 0x0000000bff197210 */ /* 0x000fe40001ffe4ff */
[----:B------:R-:W-:Y:S01]  /*0600*/  IADD3 R17, PT, PT, R17, 0x10, RZ ;  /* 0x0000001011117810 */ /* 0x000fe20007ffe0ff */
[----:B--2---:R-:W-:Y:S01]  /*0610*/  FFMA R14, R23, R22, R14 ;  /* 0x00000016170e7223 */ /* 0x004fe2000000000e */
[----:B------:R-:W-:Y:S06]  /*0620*/  @P1 BRA `(.L_x_17) ;  /* 0xfffffffc00101947 */ /* 0x000fec000383ffff */
.L_x_16:
[----:B------:R-:W-:Y:S05]  /*0630*/  @!P0 BRA `(.L_x_18) ;  /* 0x0000000000b48947 */ /* 0x000fea0003800000 */
[----:B------:R-:W-:Y:S02]  /*0640*/  ISETP.NE.AND P1, PT, R21, 0x1, PT ;  /* 0x000000011500780c */ /* 0x000fe40003f25270 */
[----:B------:R-:W-:-:S11]  /*0650*/  LOP3.LUT P0, RZ, R15, 0x4, RZ, 0xc0, !PT ;  /* 0x000000040fff7812 */ /* 0x000fd6000780c0ff */
[----:B------:R-:W-:Y:S05]  /*0660*/  @!P1 BRA `(.L_x_19) ;  /* 0x00000000006c9947 */ /* 0x000fea0003800000 */
[----:B------:R-:W-:-:S04]  /*0670*/  IMAD.WIDE.U32 R8, R17, 0x4, R4 ;  /* 0x0000000411087825 */ /* 0x000fc800078e0004 */
[----:B------:R-:W-:Y:S01]  /*0680*/  IMAD.WIDE.U32 R10, R17, 0x4, R2 ;  /* 0x00000004110a7825 */ /* 0x000fe200078e0002 */
[----:B------:R-:W2:Y:S04]  /*0690*/  LDG.E R21, desc[UR6][R8.64+0x8] ;  /* 0x0000080608157981 */ /* 0x000ea8000c1e1900 */
[----:B------:R-:W2:Y:S04]  /*06a0*/  LDG.E R22, desc[UR6][R10.64+0x8] ;  /* 0x000008060a167981 */ /* 0x000ea8000c1e1900 */
[----:B------:R-:W3:Y:S04]  /*06b0*/  LDG.E R23, desc[UR6][R8.64] ;  /* 0x0000000608177981 */ /* 0x000ee8000c1e1900 */
[----:B------:R-:W3:Y:S04]  /*06c0*/  LDG.E R18, desc[UR6][R10.64] ;  /* 0x000000060a127981 */ /* 0x000ee8000c1e1900 */
[----:B------:R-:W4:Y:S04]  /*06d0*/  LDG.E R24, desc[UR6][R8.64+0x4] ;  /* 0x0000040608187981 */ /* 0x000f28000c1e1900 */
[----:B------:R-:W4:Y:S04]  /*06e0*/  LDG.E R25, desc[UR6][R10.64+0x4] ;  /* 0x000004060a197981 */ /* 0x000f28000c1e1900 */
[----:B------:R-:W5:Y:S04]  /*06f0*/  LDG.E R27, desc[UR6][R8.64+0xc] ;  /* 0x00000c06081b7981 */ /* 0x000f68000c1e1900 */
[----:B------:R-:W5:Y:S04]  /*0700*/  LDG.E R26, desc[UR6][R10.64+0x10] ;  /* 0x000010060a1a7981 */ /* 0x000f68000c1e1900 */
[----:B------:R-:W5:Y:S04]  /*0710*/  LDG.E R28, desc[UR6][R10.64+0x14] ;  /* 0x000014060a1c7981 */ /* 0x000f68000c1e1900 */
[----:B------:R-:W5:Y:S01]  /*0720*/  LDG.E R29, desc[UR6][R10.64+0x1c] ;  /* 0x00001c060a1d7981 */ /* 0x000f62000c1e1900 */
[----:B--2---:R-:W-:-:S03]  /*0730*/  FFMA R21, R21, R22, R16 ;  /* 0x0000001615157223 */ /* 0x004fc60000000010 */
[----:B------:R-:W5:Y:S04]  /*0740*/  LDG.E R22, desc[UR6][R10.64+0xc] ;  /* 0x00000c060a167981 */ /* 0x000f68000c1e1900 */
[----:B------:R-:W2:Y:S01]  /*0750*/  LDG.E R16, desc[UR6][R10.64+0x18] ;  /* 0x000018060a107981 */ /* 0x000ea2000c1e1900 */
[----:B---3--:R-:W-:-:S03]  /*0760*/  FFMA R20, R23, R18, R20 ;  /* 0x0000001217147223 */ /* 0x008fc60000000014 */
[----:B------:R-:W2:Y:S04]  /*0770*/  LDG.E R18, desc[UR6][R8.64+0x18] ;  /* 0x0000180608127981 */ /* 0x000ea8000c1e1900 */
[----:B------:R-:W3:Y:S01]  /*0780*/  LDG.E R23, desc[UR6][R8.64+0x1c] ;  /* 0x00001c0608177981 */ /* 0x000ee2000c1e1900 */
[----:B----4-:R-:W-:-:S03]  /*0790*/  FFMA R19, R24, R25, R19 ;  /* 0x0000001918137223 */ /* 0x010fc60000000013 */
[----:B------:R-:W4:Y:S04]  /*07a0*/  LDG.E R25, desc[UR6][R8.64+0x10] ;  /* 0x0000100608197981 */ /* 0x000f28000c1e1900 */
[----:B------:R-:W4:Y:S01]  /*07b0*/  LDG.E R24, desc[UR6][R8.64+0x14] ;  /* 0x0000140608187981 */ /* 0x000f22000c1e1900 */
[----:B------:R-:W-:Y:S01]  /*07c0*/  IADD3 R17, PT, PT, R17, 0x8, RZ ;  /* 0x0000000811117810 */ /* 0x000fe20007ffe0ff */
[----:B-----5:R-:W-:Y:S01]  /*07d0*/  FFMA R14, R27, R22, R14 ;  /* 0x000000161b0e7223 */ /* 0x020fe2000000000e */
[----:B--2---:R-:W-:-:S03]  /*07e0*/  FFMA R16, R18, R16, R21 ;  /* 0x0000001012107223 */ /* 0x004fc60000000015 */
[----:B---3--:R-:W-:Y:S01]  /*07f0*/  FFMA R14, R23, R29, R14 ;  /* 0x0000001d170e7223 */ /* 0x008fe2000000000e */
[----:B----4-:R-:W-:Y:S01]  /*0800*/  FFMA R20, R25, R26, R20 ;  /* 0x0000001a19147223 */ /* 0x010fe20000000014 */
[----:B------:R-:W-:-:S07]  /*0810*/  FFMA R19, R24, R28, R19 ;  /* 0x0000001c18137223 */ /* 0x000fce0000000013 */
.L_x_19:
[----:B------:R-:W-:Y:S05]  /*0820*/  @P0 BRA `(.L_x_18) ;  /* 0x0000000000380947 */ /* 0x000fea0003800000 */
[----:B------:R-:W-:-:S04]  /*0830*/  IMAD.WIDE.U32 R8, R17, 0x4, R4 ;  /* 0x0000000411087825 */ /* 0x000fc800078e0004 */
[----:B------:R-:W-:Y:S01]  /*0840*/  IMAD.WIDE.U32 R10, R17, 0x4, R2 ;  /* 0x00000004110a7825 */ /* 0x000fe200078e0002 */
[----:B------:R-:W2:Y:S04]  /*0850*/  LDG.E R22, desc[UR6][R8.64+0x4] ;  /* 0x0000040608167981 */ /* 0x000ea8000c1e1900 */
[----:B------:R-:W3:Y:S04]  /*0860*/  LDG.E R17, desc[UR6][R8.64] ;  /* 0x0000000608117981 */ /* 0x000ee8000c1e1900 */
[----:B------:R-:W4:Y:S04]  /*0870*/  LDG.E R23, desc[UR6][R8.64+0x8] ;  /* 0x0000080608177981 */ /* 0x000f28000c1e1900 */
[----:B------:R-:W5:Y:S04]  /*0880*/  LDG.E R25, desc[UR6][R8.64+0xc] ;  /* 0x00000c0608197981 */ /* 0x000f68000c1e1900 */
[----:B------:R-:W3:Y:S04]  /*0890*/  LDG.E R18, desc[UR6][R10.64] ;  /* 0x000000060a127981 */ /* 0x000ee8000c1e1900 */
[----:B------:R-:W2:Y:S04]  /*08a0*/  LDG.E R21, desc[UR6][R10.64+0x4] ;  /* 0x000004060a157981 */ /* 0x000ea8000c1e1900 */
[----:B------:R-:W4:Y:S04]  /*08b0*/  LDG.E R24, desc[UR6][R10.64+0x8] ;  /* 0x000008060a187981 */ /* 0x000f28000c1e1900 */
[----:B------:R-:W5:Y:S01]  /*08c0*/  LDG.E R26, desc[UR6][R10.64+0xc] ;  /* 0x00000c060a1a7981 */ /* 0x000f62000c1e1900 */
[----:B---3--:R-:W-:Y:S01]  /*08d0*/  FFMA R20, R17, R18, R20 ;  /* 0x0000001211147223 */ /* 0x008fe20000000014 */
[----:B--2---:R-:W-:Y:S01]  /*08e0*/  FFMA R19, R22, R21, R19 ;  /* 0x0000001516137223 */ /* 0x004fe20000000013 */
[----:B----4-:R-:W-:Y:S01]  /*08f0*/  FFMA R16, R23, R24, R16 ;  /* 0x0000001817107223 */ /* 0x010fe20000000010 */
[----:B-----5:R-:W-:-:S07]  /*0900*/  FFMA R14, R25, R26, R14 ;  /* 0x0000001a190e7223 */ /* 0x020fce000000000e */
.L_x_18:
[----:B------:R-:W-:Y:S01]  /*0910*/  FADD R19, R20, R19 ;  /* 0x0000001314137221 */ /* 0x000fe20000000000 */
[----:B------:R-:W-:-:S03]  /*0920*/  LOP3.LUT R15, R15, 0xfffffffc, RZ, 0xc0, !PT ;  /* 0xfffffffc0f0f7812 */ /* 0x000fc600078ec0ff */
[----:B------:R-:W-:Y:S01]  /*0930*/  FADD R19, R19, R16 ;  /* 0x0000001013137221 */ /* 0x000fe20000000000 */
[----:B------:R-:W-:-:S03]  /*0940*/  IADD3 R15, PT, PT, R15, 0x4, RZ ;  /* 0x000000040f0f7810 */ /* 0x000fc60007ffe0ff */
[----:B------:R-:W-:-:S07]  /*0950*/  FADD R16, R19, R14 ;  /* 0x0000000e13107221 */ /* 0x000fce0000000000 */
.L_x_15:
[----:B------:R-:W-:-:S13]  /*0960*/  ISETP.GE.AND P0, PT, R15, R12, PT ;  /* 0x0000000c0f00720c */ /* 0x000fda0003f06270 */
[----:B------:R-:W-:Y:S05]  /*0970*/  @P0 BRA `(.L_x_20) ;  /* 0x00000008005c0947 */ /* 0x000fea0003800000 */
[CC--:B------:R-:W-:Y:S02]  /*0980*/  IADD3 R14, PT, PT, -R15.reuse, R12.reuse, RZ ;  /* 0x0000000c0f0e7210 */ /* 0x0c0fe40007ffe1ff */
[----:B------:R-:W-:Y:S02]  /*0990*/  IADD3 R12, PT, PT, R15, -R12, RZ ;  /* 0x8000000c0f0c7210 */ /* 0x000fe40007ffe0ff */
[----:B------:R-:W-:Y:S02]  /*09a0*/  LOP3.LUT R24, R14, 0xf, RZ, 0xc0, !PT ;  /* 0x0000000f0e187812 */ /* 0x000fe400078ec0ff */
[----:B------:R-:W-:Y:S02]  /*09b0*/  ISETP.GT.U32.AND P1, PT, R12, -0x10, PT ;  /* 0xfffffff00c00780c */ /* 0x000fe40003f24070 */
[----:B------:R-:W-:-:S11]  /*09c0*/  ISETP.NE.AND P0, PT, R24, RZ, PT ;  /* 0x000000ff1800720c */ /* 0x000fd60003f05270 */
[----:B------:R-:W-:Y:S05]  /*09d0*/  @P1 BRA `(.L_x_21) ;  /* 0x0000000400201947 */ /* 0x000fea0003800000 */
[----:B------:R-:W0:Y:S01]  /*09e0*/  LDCU.128 UR8, c[0x0][0x380] ;  /* 0x00007000ff0877ac */ /* 0x000e220008000c00 */
[----:B------:R-:W-:Y:S01]  /*09f0*/  IMAD.WIDE.U32 R10, R15, 0x4, RZ ;  /* 0x000000040f0a7825 */ /* 0x000fe200078e00ff */
[----:B------:R-:W-:-:S04]  /*0a00*/  LOP3.LUT R12, R14, 0xfffffff0, RZ, 0xc0, !PT ;  /* 0xfffffff00e0c7812 */ /* 0x000fc800078ec0ff */
[----:B------:R-:W-:Y:S01]  /*0a10*/  IADD3 R12, PT, PT, -R12, RZ, RZ ;  /* 0x000000ff0c0c7210 */ /* 0x000fe20007ffe1ff */
[----:B------:R-:W-:-:S04]  /*0a20*/  IMAD.WIDE R8, R7, 0x4, R10 ;  /* 0x0000000407087825 */ /* 0x000fc800078e020a */
[----:B------:R-:W-:Y:S01]  /*0a30*/  IMAD.WIDE R10, R0, 0x4, R10 ;  /* 0x00000004000a7825 */ /* 0x000fe200078e020a */
[----:B0-----:R-:W-:Y:S02]  /*0a40*/  IADD3 R17, P1, PT, R8, UR8, RZ ;  /* 0x0000000808117c10 */ /* 0x001fe4000ff3e0ff */
[----:B------:R-:W-:Y:S02]  /*0a50*/  IADD3 R18, P3, PT, R10, UR10, RZ ;  /* 0x0000000a0a127c10 */ /* 0x000fe4000ff7e0ff */
[----:B------:R-:W-:Y:S02]  /*0a60*/  IADD3 R17, P2, PT, R17, 0x20, RZ ;  /* 0x0000002011117810 */ /* 0x000fe40007f5e0ff */
[----:B------:R-:W-:Y:S02]  /*0a70*/  IADD3 R18, P4, PT, R18, 0x20, RZ ;  /* 0x0000002012127810 */ /* 0x000fe40007f9e0ff */
[----:B------:R-:W-:Y:S02]  /*0a80*/  IADD3.X R20, PT, PT, RZ, UR9, R9, P2, P1 ;  /* 0x00000009ff147c10 */ /* 0x000fe400097e2409 */
[----:B------:R-:W-:-:S09]  /*0a90*/  IADD3.X R19, PT, PT, RZ, UR11, R11, P4, P3 ;  /* 0x0000000bff137c10 */ /* 0x000fd2000a7e640b */
.L_x_22:
[----:B------:R-:W-:Y:S02]  /*0aa0*/  MOV R8, R17 ;  /* 0x0000001100087202 */ /* 0x000fe40000000f00 */
[----:B------:R-:W-:Y:S02]  /*0ab0*/  MOV R9, R20 ;  /* 0x0000001400097202 */ /* 0x000fe40000000f00 */
[----:B------:R-:W-:Y:S02]  /*0ac0*/  MOV R10, R18 ;  /* 0x00000012000a7202 */ /* 0x000fe40000000f00 */
[----:B------:R-:W-:Y:S01]  /*0ad0*/  MOV R11, R19 ;  /* 0x00000013000b7202 */ /* 0x000fe20000000f00 */
[----:B------:R-:W2:Y:S04]  /*0ae0*/  LDG.E R23, desc[UR6][R8.64+-0x1c] ;  /* 0xffffe40608177981 */ /* 0x000ea8000c1e1900 */
[----:B------:R-:W3:Y:S04]  /*0af0*/  LDG.E R19, desc[UR6][R8.64+-0x20] ;  /* 0xffffe00608137981 */ /* 0x000ee8000c1e1900 */
[----:B------:R-:W3:Y:S04]  /*0b00*/  LDG.E R18, desc[UR6][R10.64+-0x20] ;  /* 0xffffe0060a127981 */ /* 0x000ee8000c1e1900 */
[----:B------:R-:W2:Y:S04]  /*0b10*/  LDG.E R26, desc[UR6][R10.64+-0x1c] ;  /* 0xffffe4060a1a7981 */ /* 0x000ea8000c1e1900 */
[----:B------:R-:W4:Y:S04]  /*0b20*/  LDG.E R20, desc[UR6][R8.64+-0x18] ;  /* 0xffffe80608147981 */ /* 0x000f28000c1e1900 */
[----:B------:R-:W4:Y:S04]  /*0b30*/  LDG.E R21, desc[UR6][R10.64+-0x18] ;  /* 0xffffe8060a157981 */ /* 0x000f28000c1e1900 */
[----:B------:R-:W5:Y:S04]  /*0b40*/  LDG.E R17, desc[UR6][R8.64+-0x14] ;  /* 0xffffec0608117981 */ /* 0x000f68000c1e1900 */
[----:B------:R-:W5:Y:S04]  /*0b50*/  LDG.E R22, desc[UR6][R10.64+-0x14] ;  /* 0xffffec060a167981 */ /* 0x000f68000c1e1900 */
[----:B------:R-:W5:Y:S01]  /*0b60*/  LDG.E R25, desc[UR6][R10.64+-0x10] ;  /* 0xfffff0060a197981 */ /* 0x000f62000c1e1900 */
[----:B---3--:R-:W-:-:S03]  /*0b70*/  FFMA R18, R19, R18, R16 ;  /* 0x0000001213127223 */ /* 0x008fc60000000010 */
[----:B------:R-:W3:Y:S01]  /*0b80*/  LDG.E R16, desc[UR6][R8.64+-0x10] ;  /* 0xfffff00608107981 */ /* 0x000ee2000c1e1900 */
[----:B--2---:R-:W-:-:S03]  /*0b90*/  FFMA R23, R23, R26, R18 ;  /* 0x0000001a17177223 */ /* 0x004fc60000000012 */
[----:B------:R-:W2:Y:S04]  /*0ba0*/  LDG.E R18, desc[UR6][R8.64+-0xc] ;  /* 0xfffff40608127981 */ /* 0x000ea8000c1e1900 */
[----:B------:R-:W2:Y:S01]  /*0bb0*/  LDG.E R19, desc[UR6][R10.64+-0xc] ;  /* 0xfffff4060a137981 */ /* 0x000ea2000c1e1900 */
[----:B----4-:R-:W-:-:S03]  /*0bc0*/  FFMA R26, R20, R21, R23 ;  /* 0x00000015141a7223 */ /* 0x010fc60000000017 */
[----:B------:R-:W4:Y:S04]  /*0bd0*/  LDG.E R20, desc[UR6][R8.64+-0x8] ;  /* 0xfffff80608147981 */ /* 0x000f28000c1e1900 */
[----:B------:R-:W4:Y:S01]  /*0be0*/  LDG.E R21, desc[UR6][R10.64+-0x8] ;  /* 0xfffff8060a157981 */ /* 0x000f22000c1e1900 */
[----:B-----5:R-:W-:-:S03]  /*0bf0*/  FFMA R17, R17, R22, R26 ;  /* 0x0000001611117223 */ /* 0x020fc6000000001a */
[----:B------:R-:W5:Y:S04]  /*0c00*/  LDG.E R22, desc[UR6][R8.64+-0x4] ;  /* 0xfffffc0608167981 */ /* 0x000f68000c1e1900 */
[----:B------:R-:W5:Y:S01]  /*0c10*/  LDG.E R23, desc[UR6][R10.64+-0x4] ;  /* 0xfffffc060a177981 */ /* 0x000f62000c1e1900 */
[----:B---3--:R-:W-:-:S03]  /*0c20*/  FFMA R25, R16, R25, R17 ;  /* 0x0000001910197223 */ /* 0x008fc60000000011 */
[----:B------:R-:W3:Y:S04]  /*0c30*/  LDG.E R16, desc[UR6][R8.64] ;  /* 0x0000000608107981 */ /* 0x000ee8000c1e1900 */
        /* <DEDUP_REMOVED lines=22> */
[----:B------:R-:W-:-:S04]  /*0da0*/  IADD3 R12, PT, PT, R12, 0x10, RZ ;  /* 0x000000100c0c7810 */ /* 0x000fc80007ffe0ff */
[----:B------:R-:W-:Y:S02]  /*0db0*/  ISETP.NE.AND P1, PT, R12, RZ, PT ;  /* 0x000000ff0c00720c */ /* 0x000fe40003f25270 */
[----:B------:R-:W-:Y:S01]  /*0dc0*/  IADD3 R15, PT, PT, R15, 0x10, RZ ;  /* 0x000000100f0f7810 */ /* 0x000fe20007ffe0ff */
[----:B---3--:R-:W-:-:S04]  /*0dd0*/  FFMA R17, R16, R17, R25 ;  /* 0x0000001110117223 */ /* 0x008fc80000000019 */
[----:B--2---:R-:W-:Y:S01]  /*0de0*/  FFMA R16, R18, R19, R17 ;  /* 0x0000001312107223 */ /* 0x004fe20000000011 */
[----:B------:R-:W-:Y:S02]  /*0df0*/  IADD3 R17, P2, PT, R8, 0x40, RZ ;  /* 0x0000004008117810 */ /* 0x000fe40007f5e0ff */
[----:B------:R-:W-:Y:S01]  /*0e00*/  IADD3 R18, P3, PT, R10, 0x40, RZ ;  /* 0x000000400a127810 */ /* 0x000fe20007f7e0ff */
[----:B----4-:R-:W-:Y:S01]  /*0e10*/  FFMA R21, R21, R20, R16 ;  /* 0x0000001415157223 */ /* 0x010fe20000000010 */
[----:B------:R-:W-:Y:S02]  /*0e20*/  IADD3.X R20, PT, PT, RZ, R9, RZ, P2, !PT ;  /* 0x00000009ff147210 */ /* 0x000fe400017fe4ff */
[----:B------:R-:W-:Y:S01]  /*0e30*/  IADD3.X R19, PT, PT, RZ, R11, RZ, P3, !PT ;  /* 0x0000000bff137210 */ /* 0x000fe20001ffe4ff */
[----:B-----5:R-:W-:Y:S01]  /*0e40*/  FFMA R16, R22, R23, R21 ;  /* 0x0000001716107223 */ /* 0x020fe20000000015 */
[----:B------:R-:W-:Y:S07]  /*0e50*/  @P1 BRA `(.L_x_22) ;  /* 0xfffffffc00101947 */ /* 0x000fee000383ffff */
.L_x_21:
[----:B------:R-:W-:Y:S05]  /*0e60*/  @!P0 BRA `(.L_x_20) ;  /* 0x0000000400208947 */ /* 0x000fea0003800000 */
[----:B------:R-:W-:Y:S02]  /*0e70*/  ISETP.GE.U32.AND P0, PT, R24, 0x8, PT ;  /* 0x000000081800780c */ /* 0x000fe40003f06070 */
[----:B------:R-:W-:-:S04]  /*0e80*/  LOP3.LUT R26, R14, 0x7, RZ, 0xc0, !PT ;  /* 0x000000070e1a7812 */ /* 0x000fc800078ec0ff */
[----:B------:R-:W-:-:S07]  /*0e90*/  ISETP.NE.AND P1, PT, R26, RZ, PT ;  /* 0x000000ff1a00720c */ /* 0x000fce0003f25270 */
[----:B------:R-:W-:Y:S06]  /*0ea0*/  @!P0 BRA `(.L_x_23) ;  /* 0x00000000006c8947 */ /* 0x000fec0003800000 */
        /* <DEDUP_REMOVED lines=11> */
[----:B------:R-:W5:Y:S04]  /*0f60*/  LDG.E R24, desc[UR6][R8.64+0x1c] ;  /* 0x00001c0608187981 */ /* 0x000f68000c1e1900 */
[----:B------:R-:W5:Y:S01]  /*0f70*/  LDG.E R27, desc[UR6][R10.64+0x1c] ;  /* 0x00001c060a1b7981 */ /* 0x000f62000c1e1900 */
[----:B--2---:R-:W-:-:S03]  /*0f80*/  FFMA R20, R21, R20, R16 ;  /* 0x0000001415147223 */ /* 0x004fc60000000010 */
[----:B------:R-:W2:Y:S04]  /*0f90*/  LDG.E R16, desc[UR6][R8.64+0x10] ;  /* 0x0000100608107981 */ /* 0x000ea8000c1e1900 */
[----:B------:R-:W2:Y:S01]  /*0fa0*/  LDG.E R21, desc[UR6][R10.64+0x10] ;  /* 0x000010060a157981 */ /* 0x000ea2000c1e1900 */
[----:B---3--:R-:W-:-:S03]  /*0fb0*/  FFMA R28, R23, R22, R20 ;  /* 0x00000016171c7223 */ /* 0x008fc60000000014 */
[----:B------:R-:W3:Y:S04]  /*0fc0*/  LDG.E R22, desc[UR6][R8.64+0x14] ;  /* 0x0000140608167981 */ /* 0x000ee8000c1e1900 */
[----:B------:R-:W3:Y:S04]  /*0fd0*/  LDG.E R23, desc[UR6][R10.64+0x14] ;  /* 0x000014060a177981 */ /* 0x000ee8000c1e1900 */
[----:B------:R-:W3:Y:S01]  /*0fe0*/  LDG.E R20, desc[UR6][R8.64+0x18] ;  /* 0x0000180608147981 */ /* 0x000ee2000c1e1900 */
[----:B----4-:R-:W-:-:S04]  /*0ff0*/  FFMA R12, R19, R12, R28 ;  /* 0x0000000c130c7223 */ /* 0x010fc8000000001c */
[----:B-----5:R-:W-:Y:S01]  /*1000*/  FFMA R17, R17, R18, R12 ;  /* 0x0000001211117223 */ /* 0x020fe2000000000c */
[----:B------:R-:W-:-:S03]  /*1010*/  IADD3 R15, PT, PT, R15, 0x8, RZ ;  /* 0x000000080f0f7810 */ /* 0x000fc60007ffe0ff */
[----:B--2---:R-:W-:-:S04]  /*1020*/  FFMA R17, R16, R21, R17 ;  /* 0x0000001510117223 */ /* 0x004fc80000000011 */
[----:B---3--:R-:W-:-:S04]  /*1030*/  FFMA R17, R22, R23, R17 ;  /* 0x0000001716117223 */ /* 0x008fc80000000011 */
[----:B------:R-:W-:-:S04]  /*1040*/  FFMA R17, R20, R25, R17 ;  /* 0x0000001914117223 */ /* 0x000fc80000000011 */
[----:B------:R-:W-:-:S07]  /*1050*/  FFMA R16, R24, R27, R17 ;  /* 0x0000001b18107223 */ /* 0x000fce0000000011 */
.L_x_23:
[----:B------:R-:W-:Y:S05]  /*1060*/  @!P1 BRA `(.L_x_20) ;  /* 0x0000000000a09947 */ /* 0x000fea0003800000 */
[----:B------:R-:W-:Y:S02]  /*1070*/  ISETP.GE.U32.AND P0, PT, R26, 0x4, PT ;  /* 0x000000041a00780c */ /* 0x000fe40003f06070 */
[----:B------:R-:W-:-:S04]  /*1080*/  LOP3.LUT R14, R14, 0x3, RZ, 0xc0, !PT ;  /* 0x000000030e0e7812 */ /* 0x000fc800078ec0ff */
[----:B------:R-:W-:-:S07]  /*1090*/  ISETP.NE.AND P1, PT, R14, RZ, PT ;  /* 0x000000ff0e00720c */ /* 0x000fce0003f25270 */
[----:B------:R-:W-:Y:S06]  /*10a0*/  @!P0 BRA `(.L_x_24) ;  /* 0x00000000003c8947 */ /* 0x000fec0003800000 */
[----:B------:R-:W-:-:S04]  /*10b0*/  IMAD.WIDE.U32 R4, R15, 0x4, R4 ;  /* 0x000000040f047825 */ /* 0x000fc800078e0004 */
[C---:B------:R-:W-:Y:S01]  /*10c0*/  IMAD.WIDE.U32 R2, R15.reuse, 0x4, R2 ;  /* 0x000000040f027825 */ /* 0x040fe200078e0002 */
[----:B------:R-:W2:Y:S04]  /*10d0*/  LDG.E R9, desc[UR6][R4.64] ;  /* 0x0000000604097981 */ /* 0x000ea8000c1e1900 */
[----:B------:R-:W2:Y:S04]  /*10e0*/  LDG.E R8, desc[UR6][R2.64] ;  /* 0x0000000602087981 */ /* 0x000ea8000c1e1900 */
[----:B------:R-:W3:Y:S04]  /*10f0*/  LDG.E R11, desc[UR6][R4.64+0x4] ;  /* 0x00000406040b7981 */ /* 0x000ee8000c1e1900 */
[----:B------:R-:W3:Y:S04]  /*1100*/  LDG.E R10, desc[UR6][R2.64+0x4] ;  /* 0x00000406020a7981 */ /* 0x000ee8000c1e1900 */
[----:B------:R-:W4:Y:S04]  /*1110*/  LDG.E R17, desc[UR6][R4.64+0x8] ;  /* 0x0000080604117981 */ /* 0x000f28000c1e1900 */
[----:B------:R-:W4:Y:S04]  /*1120*/  LDG.E R12, desc[UR6][R2.64+0x8] ;  /* 0x00000806020c7981 */ /* 0x000f28000c1e1900 */
[----:B------:R-:W5:Y:S04]  /*1130*/  LDG.E R19, desc[UR6][R4.64+0xc] ;  /* 0x00000c0604137981 */ /* 0x000f68000c1e1900 */
[----:B------:R-:W5:Y:S01]  /*1140*/  LDG.E R18, desc[UR6][R2.64+0xc] ;  /* 0x00000c0602127981 */ /* 0x000f62000c1e1900 */
[----:B------:R-:W-:Y:S01]  /*1150*/  IADD3 R15, PT, PT, R15, 0x4, RZ ;  /* 0x000000040f0f7810 */ /* 0x000fe20007ffe0ff */
[----:B--2---:R-:W-:-:S04]  /*1160*/  FFMA R8, R9, R8, R16 ;  /* 0x0000000809087223 */ /* 0x004fc80000000010 */
[----:B---3--:R-:W-:-:S04]  /*1170*/  FFMA R8, R11, R10, R8 ;  /* 0x0000000a0b087223 */ /* 0x008fc80000000008 */
[----:B----4-:R-:W-:-:S04]  /*1180*/  FFMA R8, R17, R12, R8 ;  /* 0x0000000c11087223 */ /* 0x010fc80000000008 */
[----:B-----5:R-:W-:-:S07]  /*1190*/  FFMA R16, R19, R18, R8 ;  /* 0x0000001213107223 */ /* 0x020fce0000000008 */
.L_x_24:
[----:B------:R-:W-:Y:S05]  /*11a0*/  @!P1 BRA `(.L_x_20) ;  /* 0x0000000000509947 */ /* 0x000fea0003800000 */
[----:B------:R-:W0:Y:S01]  /*11b0*/  LDCU.128 UR8, c[0x0][0x380] ;  /* 0x00007000ff0877ac */ /* 0x000e220008000c00 */
[----:B------:R-:W-:Y:S01]  /*11c0*/  IMAD.WIDE.U32 R2, R15, 0x4, RZ ;  /* 0x000000040f027825 */ /* 0x000fe200078e00ff */
[----:B------:R-:W-:-:S03]  /*11d0*/  IADD3 R14, PT, PT, -R14, RZ, RZ ;  /* 0x000000ff0e0e7210 */ /* 0x000fc60007ffe1ff */
[----:B------:R-:W-:-:S04]  /*11e0*/  IMAD.WIDE R4, R0, 0x4, R2 ;  /* 0x0000000400047825 */ /* 0x000fc800078e0202 */
[----:B------:R-:W-:Y:S01]  /*11f0*/  IMAD.WIDE R2, R7, 0x4, R2 ;  /* 0x0000000407027825 */ /* 0x000fe200078e0202 */
[----:B0-----:R-:W-:Y:S02]  /*1200*/  IADD3 R4, P0, PT, R4, UR10, RZ ;  /* 0x0000000a04047c10 */ /* 0x001fe4000ff1e0ff */
[----:B------:R-:W-:Y:S02]  /*1210*/  IADD3 R2, P1, PT, R2, UR8, RZ ;  /* 0x0000000802027c10 */ /* 0x000fe4000ff3e0ff */
[----:B------:R-:W-:Y:S02]  /*1220*/  IADD3.X R5, PT, PT, R5, UR11, RZ, P0, !PT ;  /* 0x0000000b05057c10 */ /* 0x000fe400087fe4ff */
[----:B------:R-:W-:-:S09]  /*1230*/  IADD3.X R7, PT, PT, R3, UR9, RZ, P1, !PT ;  /* 0x0000000903077c10 */ /* 0x000fd20008ffe4ff */
.L_x_25:
[----:B------:R-:W-:Y:S01]  /*1240*/  MOV R3, R7 ;  /* 0x0000000700037202 */ /* 0x000fe20000000f00 */
[----:B------:R0:W2:Y:S05]  /*1250*/  LDG.E R0, desc[UR6][R4.64] ;  /* 0x0000000604007981 */ /* 0x0000aa000c1e1900 */
[----:B------:R1:W2:Y:S01]  /*1260*/  LDG.E R3, desc[UR6][R2.64] ;  /* 0x0000000602037981 */ /* 0x0002a2000c1e1900 */
[----:B------:R-:W-:-:S04]  /*1270*/  IADD3 R14, PT, PT, R14, 0x1, RZ ;  /* 0x000000010e0e7810 */ /* 0x000fc80007ffe0ff */
[----:B------:R-:W-:Y:S02]  /*1280*/  ISETP.NE.AND P0, PT, R14, RZ, PT ;  /* 0x000000ff0e00720c */ /* 0x000fe40003f05270 */
[----:B0-----:R-:W-:Y:S02]  /*1290*/  IADD3 R4, P1, PT, R4, 0x4, RZ ;  /* 0x0000000404047810 */ /* 0x001fe40007f3e0ff */
[----:B-1----:R-:W-:Y:S02]  /*12a0*/  IADD3 R2, P2, PT, R2, 0x4, RZ ;  /* 0x0000000402027810 */ /* 0x002fe40007f5e0ff */
[----:B------:R-:W-:Y:S02]  /*12b0*/  IADD3.X R5, PT, PT, RZ, R5, RZ, P1, !PT ;  /* 0x00000005ff057210 */ /* 0x000fe40000ffe4ff */
[----:B------:R-:W-:Y:S01]  /*12c0*/  IADD3.X R7, PT, PT, RZ, R7, RZ, P2, !PT ;  /* 0x00000007ff077210 */ /* 0x000fe200017fe4ff */
[----:B--2---:R-:W-:-:S04]  /*12d0*/  FFMA R16, R3, R0, R16 ;  /* 0x0000000003107223 */ /* 0x004fc80000000010 */
[----:B------:R-:W-:Y:S05]  /*12e0*/  @P0 BRA `(.L_x_25) ;  /* 0xfffffffc00d40947 */ /* 0x000fea000383ffff */
.L_x_20:
[----:B------:R-:W0:Y:S01]  /*12f0*/  LDC.64 R2, c[0x0][0x390] ;  /* 0x0000e400ff027b82 */ /* 0x000e220000000a00 */
[----:B------:R-:W-:Y:S02]  /*1300*/  IMAD R13, R6, UR5, R13 ;  /* 0x00000005060d7c24 */ /* 0x000fe4000f8e020d */
[----:B------:R-:W-:Y:S02]  /*1310*/  FADD R5, -R16, -RZ ;  /* 0x800000ff10057221 */ /* 0x000fe40000000100 */
[----:B0-----:R-:W-:-:S05]  /*1320*/  IMAD.WIDE R2, R13, 0x4, R2 ;  /* 0x000000040d027825 */ /* 0x001fca00078e0202 */
[----:B------:R-:W-:Y:S01]  /*1330*/  STG.E desc[UR6][R2.64], R5 ;  /* 0x0000000502007986 */ /* 0x000fe2000c101906 */
[----:B------:R-:W-:Y:S05]  /*1340*/  EXIT ;  /* 0x000000000000794d */ /* 0x000fea0003800000 */
.L_x_26:
        /* <DEDUP_REMOVED lines=11> */
.L_x_28:


//--------------------- .nv.shared.innerProductBatchShared --------------------------
	.section	.nv.shared.innerProductBatchShared,"aw",@nobits
	.sectionflags	@""
	.align	16
	.zero		1024


//--------------------- .nv.shared.reserved.0     --------------------------
	.section	.nv.shared.reserved.0,"aw",@nobits
	.weak		__nv_reservedSMEM_offset_0_alias
	.size		__nv_reservedSMEM_offset_0_alias, 0, 64
	.other		__nv_reservedSMEM_offset_0_alias,@"STO_CUDA_RESERVED_SHARED STV_DEFAULT"
__nv_reservedSMEM_offset_0_alias:
	.zero		0
	.zero		64


//--------------------- .nv.shared.innerProductBatch --------------------------
	.section	.nv.shared.innerProductBatch,"aw",@nobits
	.sectionflags	@""
	.align	16
	.zero		1024


//--------------------- .nv.constant0.innerProductBatchShared --------------------------
	.section	.nv.constant0.innerProductBatchShared,"a",@progbits
	.sectionflags	@""
	.align	4
.nv.constant0.innerProductBatchShared:
	.zero		932


//--------------------- .nv.constant0.innerProductBatch --------------------------
	.section	.nv.constant0.innerProductBatch,"a",@progbits
	.sectionflags	@""
	.align	4
.nv.constant0.innerProductBatch:
	.zero		932


//--------------------- SYMBOLS --------------------------

	.type		.nv.reservedSmem.offset0,@object
	.size		.nv.reservedSmem.offset0,0x4
	.type		.nv.reservedSmem.cap,@object
	.size		.nv.reservedSmem.cap,0x4
